def gluon_wgmma(
    a_ptr,
    b_ptr,
    c_ptr,
    M,
    N,
    K,
    stride_am,
    stride_bk,
    stride_cm,
    BLOCK_M: gl.constexpr,
    BLOCK_N: gl.constexpr,
    BLOCK_K: gl.constexpr,
    DTYPE: gl.constexpr,
    A_LAYOUT: gl.constexpr,
    B_LAYOUT: gl.constexpr,
    C_LAYOUT: gl.constexpr,
    B_SHAPE: gl.constexpr,
    TRANS_B: gl.constexpr,
    NUM_BUFFERS: gl.constexpr,
    NUM_WARPS: gl.constexpr,
):
    a_desc = tma.make_tensor_descriptor(
        a_ptr, [M, K], [stride_am, 1], [BLOCK_M, BLOCK_K], A_LAYOUT
    )
    b_desc = tma.make_tensor_descriptor(
        b_ptr,
        [N, K] if TRANS_B else [K, N],
        [stride_bk, 1],
        B_SHAPE,
        B_LAYOUT,
    )
    c_desc = tma.make_tensor_descriptor(
        c_ptr, [M, N], [stride_cm, 1], [BLOCK_M, BLOCK_N], C_LAYOUT
    )

    a_bufs = gl.allocate_shared_memory(
        DTYPE, [NUM_BUFFERS, BLOCK_M, BLOCK_K], A_LAYOUT
    )
    b_bufs = gl.allocate_shared_memory(DTYPE, [NUM_BUFFERS] + B_SHAPE, B_LAYOUT)

    pid_m = gl.program_id(0)
    pid_n = gl.program_id(1)
    off_m = pid_m * BLOCK_M
    off_n = pid_n * BLOCK_N

    mma_layout: gl.constexpr = pick_wgmma_layout(DTYPE, BLOCK_M, BLOCK_N, NUM_WARPS)
    acc = warpgroup_mma_init(
        gl.zeros((BLOCK_M, BLOCK_N), dtype=gl.float32, layout=mma_layout)
    )

    bars = gl.allocate_shared_memory(
        gl.int64, [NUM_BUFFERS, 1], mbarrier.MBarrierLayout()
    )
    for i in gl.static_range(NUM_BUFFERS):
        mbarrier.init(bars.index(i), count=1)
    idx = 0
    phase = 0

    for k in range(0, K, BLOCK_K):
        a = a_bufs.index(idx)
        b = b_bufs.index(idx)
        bar = bars.index(idx)
        mbarrier.expect(bar, a_desc.block_type.nbytes + b_desc.block_type.nbytes)
        tma.async_copy_global_to_shared(a_desc, [off_m, k], bar, a)
        tma.async_copy_global_to_shared(
            b_desc, [off_n, k] if TRANS_B else [k, off_n], bar, b
        )
        mbarrier.wait(bar, phase=phase)

        if TRANS_B:
            b = b.permute((1, 0))
        acc = warpgroup_mma_wait(num_outstanding=0, deps=(acc,))
        acc = warpgroup_mma(a, b, acc, is_async=True)

        idx += 1
        if idx == NUM_BUFFERS:
            idx = 0
            phase ^= 1

    acc = warpgroup_mma_wait(num_outstanding=0, deps=(acc,))
    for i in gl.static_range(NUM_BUFFERS):
        mbarrier.invalidate(bars.index(i))

    c_smem = gl.allocate_shared_memory(DTYPE, [BLOCK_M, BLOCK_N], C_LAYOUT)
    c_smem.store(acc.to(DTYPE))
    fence_async_shared()
    tma.async_copy_shared_to_global(c_desc, [off_m, off_n], c_smem)
    tma.store_wait(pendings=0)

# config = {"BLOCK_K": 64, "BLOCK_M": 256, "BLOCK_N": 256, "arch": "sm_90", "dtype": "fp8e4m3", "num_buffers": 2, "num_warps": 4, "trans_b": 1}
# arch = sm_90


// ===== COMPILED SASS (sm_90a) =====

	.target	sm_90a

	.elftype	@"ET_EXEC"


//--------------------- .note.nv.tkinfo           --------------------------
	.section	.note.nv.tkinfo,"",@"SHT_NOTE"
	.sectionflags	@"SHF_NOTE_NV_TKINFO"
	.tkinfo
        /*0018*/ 	.word	0x00000002
        /*0030*/ 	.string	""
        /*0030*/ 	.string	"ptxas"
        /*0030*/ 	.string	"Cuda compilation tools, release 13.0, V13.0.88"
        /*0030*/ 	.string	"Build cuda_13.0.r13.0/compiler.36424714_0"
        /*0030*/ 	.string	"-v  -suppress-debug-info  -lineinfo  -arch sm_90a "



//--------------------- .note.nv.cuinfo           --------------------------
	.section	.note.nv.cuinfo,"",@"SHT_NOTE"
	.sectionflags	@"SHF_NOTE_NV_CUINFO"
        /*0018*/ 	.short	0x0002
        /*001a*/ 	.short	0x005a
        /*001c*/ 	.short	0x0082
	.zero		2


//--------------------- .nv.info                  --------------------------
	.section	.nv.info,"",@"SHT_CUDA_INFO"
	.align	4


	//----- nvinfo : EIATTR_REGCOUNT
	.align		4
        /*0000*/ 	.byte	0x04, 0x2f
        /*0002*/ 	.short	(.L_1 - .L_0)
	.align		4
.L_0:
        /*0004*/ 	.word	index@(gluon_wgmma)
        /*0008*/ 	.word	0x000000ff


	//----- nvinfo : EIATTR_FRAME_SIZE
	.align		4
.L_1:
        /*000c*/ 	.byte	0x04, 0x11
        /*000e*/ 	.short	(.L_3 - .L_2)
	.align		4
.L_2:
        /*0010*/ 	.word	index@(gluon_wgmma)
        /*0014*/ 	.word	0x00000ac8


	//----- nvinfo : EIATTR_MIN_STACK_SIZE
	.align		4
.L_3:
        /*0018*/ 	.byte	0x04, 0x12
        /*001a*/ 	.short	(.L_5 - .L_4)
	.align		4
.L_4:
        /*001c*/ 	.word	index@(gluon_wgmma)
        /*0020*/ 	.word	0x00000ac8
.L_5:


//--------------------- .nv.compat                --------------------------
	.section	.nv.compat,"",@"SHT_CUDA_COMPAT_INFO"
	.align	4
        /*0000*/ 	.byte	0x02, 0x09, 0x01, 0x00, 0x02, 0x02, 0x04, 0x00, 0x02, 0x05, 0x05, 0x00, 0x03, 0x07, 0x01, 0x01
        /*0010*/ 	.byte	0x02, 0x03, 0x03, 0x00, 0x02, 0x06, 0x01, 0x00, 0x04, 0x0b, 0x08, 0x00, 0x00, 0x00, 0x00, 0x00
        /*0020*/ 	.byte	0x00, 0x00, 0x00, 0x00


//--------------------- .nv.info.gluon_wgmma      --------------------------
	.section	.nv.info.gluon_wgmma,"",@"SHT_CUDA_INFO"
	.sectionflags	@""
	.align	4


	//----- nvinfo : EIATTR_CUDA_API_VERSION
	.align		4
        /*0000*/ 	.byte	0x04, 0x37
        /*0002*/ 	.short	(.L_7 - .L_6)
.L_6:
        /*0004*/ 	.word	0x00000082


	//----- nvinfo : EIATTR_KPARAM_INFO
	.align		4
.L_7:
        /*0008*/ 	.byte	0x04, 0x17
        /*000a*/ 	.short	(.L_9 - .L_8)
.L_8:
        /*000c*/ 	.word	0x00000000
        /*0010*/ 	.short	0x000a
        /*0012*/ 	.short	0x0048
        /*0014*/ 	.byte	0x00, 0xf4, 0x21, 0x00


	//----- nvinfo : EIATTR_KPARAM_INFO
	.align		4
.L_9:
        /*0018*/ 	.byte	0x04, 0x17
        /*001a*/ 	.short	(.L_11 - .L_10)
.L_10:
        /*001c*/ 	.word	0x00000000
        /*0020*/ 	.short	0x0009
        /*0022*/ 	.short	0x0040
        /*0024*/ 	.byte	0x00, 0xf4, 0x21, 0x00


	//----- nvinfo : EIATTR_KPARAM_INFO
	.align		4
.L_11:
        /*0028*/ 	.byte	0x04, 0x17
        /*002a*/ 	.short	(.L_13 - .L_12)
.L_12:
        /*002c*/ 	.word	0x00000000
        /*0030*/ 	.short	0x0008
        /*0032*/ 	.short	0x0038
        /*0034*/ 	.byte	0x00, 0xf0, 0x21, 0x00


	//----- nvinfo : EIATTR_KPARAM_INFO
	.align		4
.L_13:
        /*0038*/ 	.byte	0x04, 0x17
        /*003a*/ 	.short	(.L_15 - .L_14)
.L_14:
        /*003c*/ 	.word	0x00000000
        /*0040*/ 	.short	0x0007
        /*0042*/ 	.short	0x0030
        /*0044*/ 	.byte	0x00, 0xf0, 0x21, 0x00


	//----- nvinfo : EIATTR_KPARAM_INFO
	.align		4
.L_15:
        /*0048*/ 	.byte	0x04, 0x17
        /*004a*/ 	.short	(.L_17 - .L_16)
.L_16:
        /*004c*/ 	.word	0x00000000
        /*0050*/ 	.short	0x0006
        /*0052*/ 	.short	0x0028
        /*0054*/ 	.byte	0x00, 0xf0, 0x21, 0x00


	//----- nvinfo : EIATTR_KPARAM_INFO
	.align		4
.L_17:
        /*0058*/ 	.byte	0x04, 0x17
        /*005a*/ 	.short	(.L_19 - .L_18)
.L_18:
        /*005c*/ 	.word	0x00000000
        /*0060*/ 	.short	0x0005
        /*0062*/ 	.short	0x0020
        /*0064*/ 	.byte	0x00, 0xf0, 0x11, 0x00


	//----- nvinfo : EIATTR_KPARAM_INFO
	.align		4
.L_19:
        /*0068*/ 	.byte	0x04, 0x17
        /*006a*/ 	.short	(.L_21 - .L_20)
.L_20:
        /*006c*/ 	.word	0x00000000
        /*0070*/ 	.short	0x0004
        /*0072*/ 	.short	0x001c
        /*0074*/ 	.byte	0x00, 0xf0, 0x11, 0x00


	//----- nvinfo : EIATTR_KPARAM_INFO
	.align		4
.L_21:
        /*0078*/ 	.byte	0x04, 0x17
        /*007a*/ 	.short	(.L_23 - .L_22)
.L_22:
        /*007c*/ 	.word	0x00000000
        /*0080*/ 	.short	0x0003
        /*0082*/ 	.short	0x0018
        /*0084*/ 	.byte	0x00, 0xf0, 0x11, 0x00


	//----- nvinfo : EIATTR_KPARAM_INFO
	.align		4
.L_23:
        /*0088*/ 	.byte	0x04, 0x17
        /*008a*/ 	.short	(.L_25 - .L_24)
.L_24:
        /*008c*/ 	.word	0x00000000
        /*0090*/ 	.short	0x0002
        /*0092*/ 	.short	0x0010
        /*0094*/ 	.byte	0x00, 0xf4, 0x21, 0x00


	//----- nvinfo : EIATTR_KPARAM_INFO
	.align		4
.L_25:
        /*0098*/ 	.byte	0x04, 0x17
        /*009a*/ 	.short	(.L_27 - .L_26)
.L_26:
        /*009c*/ 	.word	0x00000000
        /*00a0*/ 	.short	0x0001
        /*00a2*/ 	.short	0x0008
        /*00a4*/ 	.byte	0x00, 0xf4, 0x21, 0x00


	//----- nvinfo : EIATTR_KPARAM_INFO
	.align		4
.L_27:
        /*00a8*/ 	.byte	0x04, 0x17
        /*00aa*/ 	.short	(.L_29 - .L_28)
.L_28:
        /*00ac*/ 	.word	0x00000000
        /*00b0*/ 	.short	0x0000
        /*00b2*/ 	.short	0x0000
        /*00b4*/ 	.byte	0x00, 0xf4, 0x21, 0x00


	//----- nvinfo : EIATTR_SPARSE_MMA_MASK
	.align		4
.L_29:
        /*00b8*/ 	.byte	0x03, 0x50
        /*00ba*/ 	.short	0x0000


	//----- nvinfo : EIATTR_MAXREG_COUNT
	.align		4
        /*00bc*/ 	.byte	0x03, 0x1b
        /*00be*/ 	.short	0x00ff


	//----- nvinfo : EIATTR_NUM_BARRIERS
	.align		4
        /*00c0*/ 	.byte	0x02, 0x4c
        /*00c2*/ 	.byte	0x01
	.zero		1


	//----- nvinfo : EIATTR_ANNOTATIONS
	.align		4
        /*00c4*/ 	.byte	0x04, 0x55
        /*00c6*/ 	.short	(.L_31 - .L_30)


	//   ....[0]....
.L_30:
        /*00c8*/ 	.word	0x00000001
        /*00cc*/ 	.byte	0xa0, 0x10, 0x00, 0x00, 0x01, 0x00, 0x00, 0x00, 0xe0, 0x10, 0x00, 0x00, 0x01, 0x00, 0x00, 0x00
        /* <DEDUP_REMOVED lines=1040> */
        /*41dc*/ 	.byte	0xd0, 0xc1, 0x00, 0x00, 0x01, 0x00, 0x00, 0x00, 0xe0, 0xc1, 0x00, 0x00


	//----- nvinfo : EIATTR_MERCURY_ISA_VERSION
	.align		4
.L_31:
        /*41e8*/ 	.byte	0x03, 0x5f
        /*41ea*/ 	.short	0x0101


	//----- nvinfo : EIATTR_INT_WARP_WIDE_INSTR_OFFSETS
	.align		4
        /*41ec*/ 	.byte	0x04, 0x31
        /*41ee*/ 	.short	(.L_33 - .L_32)


	//   ....[0]....
.L_32:
        /*41f0*/ 	.word	0x00002d00


	//   ....[1]....
        /*41f4*/ 	.word	0x00002d20


	//   ....[2]....
        /*41f8*/ 	.word	0x00002dd0


	//   ....[3]....
        /*41fc*/ 	.word	0x00004c50


	//   ....[4]....
        /*4200*/ 	.word	0x00004c60


	//   ....[5]....
        /*4204*/ 	.word	0x00004c70


	//   ....[6]....
        /*4208*/ 	.word	0x00004c80


	//   ....[7]....
        /*420c*/ 	.word	0x0000c730


	//   ....[8]....
        /*4210*/ 	.word	0x0000c740


	//----- nvinfo : EIATTR_COOP_GROUP_MASK_REGIDS
	.align		4
.L_33:
        /*4214*/ 	.byte	0x04, 0x29
        /*4216*/ 	.short	(.L_35 - .L_34)


	//   ....[0]....
.L_34:
        /*4218*/ 	.word	0xffffffff


	//   ....[1]....
        /*421c*/ 	.word	0xffffffff


	//   ....[2]....
        /*4220*/ 	.word	0xffffffff


	//----- nvinfo : EIATTR_COOP_GROUP_INSTR_OFFSETS
	.align		4
.L_35:
        /*4224*/ 	.byte	0x04, 0x28
        /*4226*/ 	.short	(.L_37 - .L_36)


	//   ....[0]....
.L_36:
        /*4228*/ 	.word	0x00000150


	//   ....[1]....
        /*422c*/ 	.word	0x000006f0


	//   ....[2]....
        /*4230*/ 	.word	0x00000cc0


	//----- nvinfo : EIATTR_MBARRIER_INSTR_OFFSETS
	.align		4
.L_37:
        /*4234*/ 	.byte	0x04, 0x39
        /*4236*/ 	.short	(.L_39 - .L_38)


	//   ....[0]....
.L_38:
        /*4238*/ 	.word	0x00002e70
        /*423c*/ 	.word	0x000000ff
        /*4240*/ 	.word	0x00010000
        /*4244*/ 	.short	0x0100
        /*4246*/ 	.byte	0x18
	.zero		1


	//   ....[1]....
        /*4248*/ 	.word	0x00002ee0
        /*424c*/ 	.word	0x000000ff
        /*4250*/ 	.word	0x00010008
        /*4254*/ 	.short	0x0100
        /*4256*/ 	.byte	0x18
	.zero		1


	//   ....[2]....
        /*4258*/ 	.word	0x00004d60
        /*425c*/ 	.word	0x000000ff
        /*4260*/ 	.word	0x00010000
        /*4264*/ 	.short	0x010a
        /*4266*/ 	.byte	0x13
	.zero		1


	//   ....[3]....
        /*4268*/ 	.word	0x000082a0
        /*426c*/ 	.word	0x000000ff
        /*4270*/ 	.word	0x00010000
        /*4274*/ 	.short	0x0108
        /*4276*/ 	.byte	0x18
	.zero		1


	//   ....[4]....
        /*4278*/ 	.word	0x000084a0
        /*427c*/ 	.word	0x000000ff
        /*4280*/ 	.word	0x00010008
        /*4284*/ 	.short	0x0108
        /*4286*/ 	.byte	0x18
	.zero		1


	//   ....[5]....
        /*4288*/ 	.word	0x0000c7d0
        /*428c*/ 	.word	0x000000ff
        /*4290*/ 	.word	0x00010000
        /*4294*/ 	.short	0x010a
        /*4296*/ 	.byte	0x13
	.zero		1


	//----- nvinfo : EIATTR_NUM_MBARRIERS
	.align		4
.L_39:
        /*4298*/ 	.byte	0x03, 0x38
        /*429a*/ 	.short	0x0002


	//----- nvinfo : EIATTR_EXIT_INSTR_OFFSETS
	.align		4
        /*429c*/ 	.byte	0x04, 0x1c
        /*429e*/ 	.short	(.L_41 - .L_40)


	//   ....[0]....
.L_40:
        /*42a0*/ 	.word	0x0000c7c0


	//----- nvinfo : EIATTR_REQNTID
	.align		4
.L_41:
        /*42a4*/ 	.byte	0x04, 0x10
        /*42a6*/ 	.short	(.L_43 - .L_42)
.L_42:
        /*42a8*/ 	.word	0x00000080
        /*42ac*/ 	.word	0x00000001
        /*42b0*/ 	.word	0x00000001


	//----- nvinfo : EIATTR_CRS_STACK_SIZE
	.align		4
.L_43:
        /*42b4*/ 	.byte	0x04, 0x1e
        /*42b6*/ 	.short	(.L_45 - .L_44)
.L_44:
        /*42b8*/ 	.word	0x00000000


	//----- nvinfo : EIATTR_CBANK_PARAM_SIZE
	.align		4
.L_45:
        /*42bc*/ 	.byte	0x03, 0x19
        /*42be*/ 	.short	0x0050


	//----- nvinfo : EIATTR_PARAM_CBANK
	.align		4
        /*42c0*/ 	.byte	0x04, 0x0a
        /*42c2*/ 	.short	(.L_47 - .L_46)
	.align		4
.L_46:
        /*42c4*/ 	.word	index@(.nv.constant0.gluon_wgmma)
        /*42c8*/ 	.short	0x0210
        /*42ca*/ 	.short	0x0050


	//----- nvinfo : EIATTR_SW_WAR
	.align		4
.L_47:
        /*42cc*/ 	.byte	0x04, 0x36
        /*42ce*/ 	.short	(.L_49 - .L_48)
.L_48:
        /*42d0*/ 	.word	0x00000008
.L_49:


//--------------------- .nv.callgraph             --------------------------
	.section	.nv.callgraph,"",@"SHT_CUDA_CALLGRAPH"
	.align	4
	.sectionentsize	8
	.align		4
        /*0000*/ 	.word	0x00000000
	.align		4
        /*0004*/ 	.word	0xffffffff
	.align		4
        /*0008*/ 	.word	0x00000000
	.align		4
        /*000c*/ 	.word	0xfffffffe
	.align		4
        /*0010*/ 	.word	0x00000000
	.align		4
        /*0014*/ 	.word	0xfffffffd
	.align		4
        /*0018*/ 	.word	0x00000000
	.align		4
        /*001c*/ 	.word	0xfffffffc


//--------------------- .text.gluon_wgmma         --------------------------
	.section	.text.gluon_wgmma,"ax",@progbits
	.align	128
        .global         gluon_wgmma
        .type           gluon_wgmma,@function
        .size           gluon_wgmma,(.L_x_53 - gluon_wgmma)
        .other          gluon_wgmma,@"STO_CUDA_ENTRY STV_DEFAULT"
gluon_wgmma:
.text.gluon_wgmma:
[----:B------:R-:W1:Y:S01]  /*0000*/  LDC R1, c[0x0][0x28] ;  /* 0x00000a00ff017b82 */ /* 0x000e620000000800 */
[----:B------:R-:W2:Y:S07]  /*0010*/  S2R R0, SR_TID.X ;  /* 0x0000000000007919 */ /* 0x000eae0000002100 */
[----:B------:R-:W3:Y:S01]  /*0020*/  S2UR UR4, SR_CgaCtaId ;  /* 0x00000000000479c3 */ /* 0x000ee20000008800 */
[----:B------:R-:W-:Y:S01]  /*0030*/  UMOV UR24, 0x400 ;  /* 0x0000040000187882 */ /* 0x000fe20000000000 */
[----:B------:R-:W-:Y:S01]  /*0040*/  ULDC UR6, c[0x0][0xc] ;  /* 0x0000030000067ab9 */ /* 0x000fe20000000800 */
[----:B------:R-:W-:Y:S01]  /*0050*/  ULDC.64 UR30, c[0x0][0x250] ;  /* 0x00009400001e7ab9 */ /* 0x000fe20000000a00 */
[----:B------:R-:W-:Y:S01]  /*0060*/  BSSY B0, `(.L_x_0) ;  /* 0x000001f000007945 */ /* 0x000fe20003800000 */
[----:B-1----:R-:W-:-:S03]  /*0070*/  VIADD R1, R1, 0xfffff538 ;  /* 0xfffff53801017836 */ /* 0x002fc60000000000 */
[----:B------:R-:W1:Y:S08]  /*0080*/  LDC R10, c[0x0][0x230] ;  /* 0x00008c00ff0a7b82 */ /* 0x000e700000000800 */
[----:B------:R-:W-:Y:S08]  /*0090*/  S2UR UR25, SR_CTAID.Y ;  /* 0x00000000001979c3 */ /* 0x000ff00000002600 */
[----:B------:R-:W4:Y:S01]  /*00a0*/  S2UR UR5, SR_CTAID.Z ;  /* 0x00000000000579c3 */ /* 0x000f220000002700 */
[----:B---3--:R-:W-:-:S03]  /*00b0*/  ULEA UR24, UR4, UR24, 0x18 ;  /* 0x0000001804187291 */ /* 0x008fc6000f8ec03f */
[----:B------:R-:W-:Y:S01]  /*00c0*/  ULDC UR4, c[0x0][0x10] ;  /* 0x0000040000047ab9 */ /* 0x000fe20000000800 */
[----:B--2---:R-:W-:-:S03]  /*00d0*/  LOP3.LUT R0, R0, 0x7f, RZ, 0xc0, !PT ;  /* 0x0000007f00007812 */ /* 0x004fc600078ec0ff */
[----:B------:R-:W2:Y:S01]  /*00e0*/  S2UR UR36, SR_CTAID.X ;  /* 0x00000000002479c3 */ /* 0x000ea20000002500 */
[----:B-1----:R-:W-:Y:S01]  /*00f0*/  VIADD R4, R10, 0xffffffff ;  /* 0xffffffff0a047836 */ /* 0x002fe20000000000 */
[C---:B------:R-:W-:Y:S02]  /*0100*/  ISETP.GE.U32.AND P0, PT, R0.reuse, 0x20, PT ;  /* 0x000000200000780c */ /* 0x040fe40003f06070 */
[C---:B------:R-:W-:Y:S02]  /*0110*/  ISETP.NE.U32.AND P2, PT, R0.reuse, RZ, PT ;  /* 0x000000ff0000720c */ /* 0x040fe40003f45070 */
[----:B------:R-:W-:Y:S02]  /*0120*/  LEA R0, R0, UR24, 0x2 ;  /* 0x0000001800007c11 */ /* 0x000fe4000f8e10ff */
[----:B------:R-:W1:Y:S07]  /*0130*/  LDC R5, c[0x0][0x228] ;  /* 0x00008a00ff057b82 */ /* 0x000e6e0000000800 */
[----:B------:R3:W-:Y:S01]  /*0140*/  @!P0 STS [R0], RZ ;  /* 0x000000ff00008388 */ /* 0x0007e20000000800 */
[----:B------:R-:W-:-:S03]  /*0150*/  NOP ;  /* 0x0000000000007918 */ /* 0x000fc60000000000 */
[----:B------:R3:W-:Y:S01]  /*0160*/  @!P2 STS [UR24+0x20], R4 ;  /* 0x00002004ff00a988 */ /* 0x0007e20008000818 */
[----:B----4-:R-:W-:-:S04]  /*0170*/  UIMAD UR4, UR5, UR4, UR25 ;  /* 0x00000004050472a4 */ /* 0x010fc8000f8e0219 */
[----:B--2---:R-:W-:-:S04]  /*0180*/  UIMAD UR4, UR4, UR6, UR36 ;  /* 0x00000006040472a4 */ /* 0x004fc8000f8e0224 */
[----:B------:R-:W-:Y:S01]  /*0190*/  UIMAD UR5, UR4, 0x180, URZ ;  /* 0x00000180040578a4 */ /* 0x000fe2000f8e023f */
[----:B-1----:R-:W-:Y:S02]  /*01a0*/  VIADD R5, R5, 0xffffffff ;  /* 0xffffffff05057836 */ /* 0x002fe40000000000 */
[----:B------:R-:W-:Y:S01]  /*01b0*/  UMOV UR4, URZ ;  /* 0x0000003f00047c82 */ /* 0x000fe20008000000 */
[----:B------:R-:W-:-:S04]  /*01c0*/  UIADD3 UR26, UP0, UR5, UR30, URZ ;  /* 0x0000001e051a7290 */ /* 0x000fc8000ff1e03f */
[----:B------:R-:W-:Y:S01]  /*01d0*/  ULEA.HI.X.SX32 UR27, UR5, UR31, 0x1, UP0 ;  /* 0x0000001f051b7291 */ /* 0x000fe200080f0e3f */
[----:B---3--:R-:W-:Y:S11]  /*01e0*/  @P2 BRA `(.L_x_1) ;  /* 0x0000000000182947 */ /* 0x008ff60003800000 */
[----:B------:R-:W1:Y:S01]  /*01f0*/  LDS R2, [UR24+0x8] ;  /* 0x00000818ff027984 */ /* 0x000e620008000800 */
[----:B------:R-:W2:Y:S01]  /*0200*/  LDC.64 R6, c[0x0][0x210] ;  /* 0x00008400ff067b82 */ /* 0x000ea20000000a00 */
[----:B------:R-:W-:Y:S02]  /*0210*/  IMAD.MOV.U32 R3, RZ, RZ, 0x70 ;  /* 0x00000070ff037424 */ /* 0x000fe400078e00ff */
[----:B--2---:R2:W-:Y:S03]  /*0220*/  STS.64 [UR24], R6 ;  /* 0x00000006ff007988 */ /* 0x0045e60008000a18 */
[----:B-1----:R-:W-:-:S05]  /*0230*/  LOP3.LUT R2, R2, 0x10, R3, 0xd8, !PT ;  /* 0x0000001002027812 */ /* 0x002fca00078ed803 */
[----:B------:R2:W-:Y:S02]  /*0240*/  STS [UR24+0x8], R2 ;  /* 0x00000802ff007988 */ /* 0x0005e40008000818 */
.L_x_1:
[----:B------:R-:W-:Y:S05]  /*0250*/  BSYNC B0 ;  /* 0x0000000000007941 */ /* 0x000fea0003800000 */
.L_x_0:
[----:B------:R-:W-:Y:S04]  /*0260*/  BSSY B0, `(.L_x_2) ;  /* 0x000000a000007945 */ /* 0x000fe80003800000 */
[----:B------:R-:W-:Y:S05]  /*0270*/  @P2 BRA `(.L_x_3) ;  /* 0x0000000000202947 */ /* 0x000fea0003800000 */
[----:B--2---:R-:W1:Y:S01]  /*0280*/  LDS R2, [UR24+0x34] ;  /* 0x00003418ff027984 */ /* 0x004e620008000800 */
[----:B------:R-:W-:Y:S02]  /*0290*/  IMAD.MOV.U32 R3, RZ, RZ, 0x3f000000 ;  /* 0x3f000000ff037424 */ /* 0x000fe400078e00ff */
[----:B------:R-:W-:Y:S01]  /*02a0*/  @!P2 IMAD.MOV.U32 R6, RZ, RZ, 0xff ;  /* 0x000000ffff06a424 */ /* 0x000fe200078e00ff */
[----:B------:R-:W2:Y:S02]  /*02b0*/  @!P2 LDS R7, [UR24+0x38] ;  /* 0x00003818ff07a984 */ /* 0x000ea40008000800 */
[----:B-1----:R-:W-:Y:S02]  /*02c0*/  LOP3.LUT R2, R2, 0xff000000, R3, 0xb8, !PT ;  /* 0xff00000002027812 */ /* 0x002fe400078eb803 */
[----:B--2---:R-:W-:-:S03]  /*02d0*/  @!P2 LOP3.LUT R3, R7, 0xff, R6, 0xb8, !PT ;  /* 0x000000ff0703a812 */ /* 0x004fc600078eb806 */
[----:B------:R1:W-:Y:S04]  /*02e0*/  STS [UR24+0x34], R2 ;  /* 0x00003402ff007988 */ /* 0x0003e80008000818 */
[----:B------:R1:W-:Y:S02]  /*02f0*/  @!P2 STS [UR24+0x38], R3 ;  /* 0x00003803ff00a988 */ /* 0x0003e40008000818 */
.L_x_3:
[----:B------:R-:W-:Y:S05]  /*0300*/  BSYNC B0 ;  /* 0x0000000000007941 */ /* 0x000fea0003800000 */
.L_x_2:
[----:B------:R-:W-:Y:S04]  /*0310*/  BSSY B0, `(.L_x_4) ;  /* 0x000000a000007945 */ /* 0x000fe80003800000 */
[----:B------:R-:W-:Y:S05]  /*0320*/  @P2 BRA `(.L_x_5) ;  /* 0x0000000000202947 */ /* 0x000fea0003800000 */
[----:B-12---:R-:W1:Y:S01]  /*0330*/  LDS R2, [UR24+0x1c] ;  /* 0x00001c18ff027984 */ /* 0x006e620008000800 */
[----:B------:R-:W2:Y:S03]  /*0340*/  LDC.64 R8, c[0x0][0x238] ;  /* 0x00008e00ff087b82 */ /* 0x000ea60000000a00 */
[----:B------:R3:W-:Y:S01]  /*0350*/  STS [UR24+0x24], R5 ;  /* 0x00002405ff007988 */ /* 0x0007e20008000818 */
[--C-:B--2---:R-:W-:Y:S02]  /*0360*/  SHF.R.U32.HI R7, RZ, 0x4, R9.reuse ;  /* 0x00000004ff077819 */ /* 0x104fe40000011609 */
[----:B------:R-:W-:-:S05]  /*0370*/  SHF.R.U64 R3, R8, 0x4, R9 ;  /* 0x0000000408037819 */ /* 0x000fca0000001209 */
[----:B------:R3:W-:Y:S01]  /*0380*/  STS [UR24+0xc], R3 ;  /* 0x00000c03ff007988 */ /* 0x0007e20008000818 */
[----:B-1----:R-:W-:-:S05]  /*0390*/  LOP3.LUT R2, R2, 0xf, R7, 0xb8, !PT ;  /* 0x0000000f02027812 */ /* 0x002fca00078eb807 */
[----:B------:R3:W-:Y:S02]  /*03a0*/  STS [UR24+0x1c], R2 ;  /* 0x00001c02ff007988 */ /* 0x0007e40008000818 */
.L_x_5:
[----:B------:R-:W-:Y:S05]  /*03b0*/  BSYNC B0 ;  /* 0x0000000000007941 */ /* 0x000fea0003800000 */
.L_x_4:
[----:B------:R-:W-:Y:S04]  /*03c0*/  BSSY B1, `(.L_x_6) ;  /* 0x000001d000017945 */ /* 0x000fe80003800000 */
[----:B------:R-:W-:Y:S04]  /*03d0*/  BSSY B0, `(.L_x_7) ;  /* 0x0000018000007945 */ /* 0x000fe80003800000 */
[----:B------:R-:W-:Y:S05]  /*03e0*/  @P2 BRA `(.L_x_8) ;  /* 0x00000000001c2947 */ /* 0x000fea0003800000 */
[----:B-123--:R-:W1:Y:S02]  /*03f0*/  LDS R2, [UR24+0x34] ;  /* 0x00003418ff027984 */ /* 0x00ee640008000800 */
[----:B-1----:R-:W-:-:S05]  /*0400*/  LOP3.LUT R2, R2, 0x7, RZ, 0xb8, !PT ;  /* 0x0000000702027812 */ /* 0x002fca00078eb8ff */
[----:B------:R1:W-:Y:S01]  /*0410*/  STS [UR24+0x34], R2 ;  /* 0x00003402ff007988 */ /* 0x0003e20008000818 */
[----:B------:R-:W-:Y:S05]  /*0420*/  @P2 BRA `(.L_x_9) ;  /* 0x00000000001c2947 */ /* 0x000fea0003800000 */
[----:B-1----:R-:W1:Y:S02]  /*0430*/  LDS R2, [UR24+0x34] ;  /* 0x00003418ff027984 */ /* 0x002e640008000800 */
[----:B-1----:R-:W-:-:S05]  /*0440*/  LOP3.LUT R2, R2, 0x38, RZ, 0xb8, !PT ;  /* 0x0000003802027812 */ /* 0x002fca00078eb8ff */
[----:B------:R4:W-:Y:S02]  /*0450*/  STS [UR24+0x34], R2 ;  /* 0x00003402ff007988 */ /* 0x0009e40008000818 */
.L_x_8:
[----:B------:R-:W-:Y:S05]  /*0460*/  @P2 BRA `(.L_x_10) ;  /* 0x00000000001c2947 */ /* 0x000fea0003800000 */
[----:B-1234-:R-:W1:Y:S02]  /*0470*/  LDS R2, [UR24+0x8] ;  /* 0x00000818ff027984 */ /* 0x01ee640008000800 */
[----:B-1----:R-:W-:-:S05]  /*0480*/  LOP3.LUT R2, R2, 0x780, RZ, 0xb8, !PT ;  /* 0x0000078002027812 */ /* 0x002fca00078eb8ff */
[----:B------:R2:W-:Y:S02]  /*0490*/  STS [UR24+0x8], R2 ;  /* 0x00000802ff007988 */ /* 0x0005e40008000818 */
.L_x_9:
[----:B------:R-:W-:Y:S05]  /*04a0*/  @P2 BRA `(.L_x_11) ;  /* 0x0000000000282947 */ /* 0x000fea0003800000 */
[----:B-12---:R-:W1:Y:S02]  /*04b0*/  LDS R2, [UR24+0x8] ;  /* 0x00000818ff027984 */ /* 0x006e640008000800 */
[----:B-1----:R-:W-:-:S05]  /*04c0*/  LOP3.LUT R2, R2, 0x1800, RZ, 0xb8, !PT ;  /* 0x0000180002027812 */ /* 0x002fca00078eb8ff */
[----:B------:R1:W-:Y:S02]  /*04d0*/  STS [UR24+0x8], R2 ;  /* 0x00000802ff007988 */ /* 0x0003e40008000818 */
.L_x_10:
[----:B------:R-:W-:Y:S05]  /*04e0*/  @P2 BREAK B0 ;  /* 0x0000000000002942 */ /* 0x000fea0003800000 */
[----:B------:R-:W-:Y:S05]  /*04f0*/  @P2 BRA `(.L_x_12) ;  /* 0x0000000000242947 */ /* 0x000fea0003800000 */
[----:B-1-3--:R-:W1:Y:S01]  /*0500*/  LDS R3, [UR24+0x8] ;  /* 0x00000818ff037984 */ /* 0x00ae620008000800 */
[----:B--2-4-:R-:W-:-:S05]  /*0510*/  IMAD.MOV.U32 R2, RZ, RZ, 0x6000 ;  /* 0x00006000ff027424 */ /* 0x014fca00078e00ff */
[----:B-1----:R-:W-:-:S04]  /*0520*/  LOP3.LUT R2, R3, 0x4000, R2, 0xd8, !PT ;  /* 0x0000400003027812 */ /* 0x002fc800078ed802 */
[----:B------:R-:W-:-:S05]  /*0530*/  LOP3.LUT R2, R2, 0x400000, RZ, 0xb8, !PT ;  /* 0x0040000002027812 */ /* 0x000fca00078eb8ff */
[----:B------:R3:W-:Y:S02]  /*0540*/  STS [UR24+0x8], R2 ;  /* 0x00000802ff007988 */ /* 0x0007e40008000818 */
.L_x_11:
[----:B------:R-:W-:Y:S05]  /*0550*/  BSYNC B0 ;  /* 0x0000000000007941 */ /* 0x000fea0003800000 */
.L_x_7:
[----:B-123--:R-:W1:Y:S02]  /*0560*/  @!P2 LDS R2, [UR24+0x8] ;  /* 0x00000818ff02a984 */ /* 0x00ee640008000800 */
[----:B-1----:R-:W-:-:S05]  /*0570*/  @!P2 LOP3.LUT R2, R2, 0x8000, RZ, 0xb8, !PT ;  /* 0x000080000202a812 */ /* 0x002fca00078eb8ff */
[----:B------:R1:W-:Y:S02]  /*0580*/  @!P2 STS [UR24+0x8], R2 ;  /* 0x00000802ff00a988 */ /* 0x0003e40008000818 */
.L_x_12:
[----:B------:R-:W-:Y:S05]  /*0590*/  BSYNC B1 ;  /* 0x0000000000017941 */ /* 0x000fea0003800000 */
.L_x_6:
[----:B------:R-:W-:Y:S05]  /*05a0*/  WARPSYNC.ALL ;  /* 0x0000000000007948 */ /* 0x000fea0003800000 */
[----:B------:R-:W-:Y:S05]  /*05b0*/  @P0 BRA `(.L_x_13) ;  /* 0x0000000000280947 */ /* 0x000fea0003800000 */
[----:B-1234-:R-:W1:Y:S01]  /*05c0*/  S2R R2, SR_LANEID ;  /* 0x0000000000027919 */ /* 0x01ee620000000000 */
[----:B------:R-:W-:Y:S05]  /*05d0*/  WARPSYNC.ALL ;  /* 0x0000000000007948 */ /* 0x000fea0003800000 */
[----:B-1----:R-:W-:-:S05]  /*05e0*/  IMAD.SHL.U32 R6, R2, 0x4, RZ ;  /* 0x0000000402067824 */ /* 0x002fca00078e00ff */
[----:B------:R-:W1:Y:S01]  /*05f0*/  LDS R7, [R6+UR24] ;  /* 0x0000001806077984 */ /* 0x000e620008000800 */
[----:B------:R-:W-:-:S05]  /*0600*/  IADD3 R2, P1, R6, UR26, RZ ;  /* 0x0000001a06027c10 */ /* 0x000fca000ff3e0ff */
[----:B------:R-:W-:-:S05]  /*0610*/  IMAD.X R3, RZ, RZ, UR27, P1 ;  /* 0x0000001bff037e24 */ /* 0x000fca00088e06ff */
[----:B-1----:R1:W5:Y:S01]  /*0620*/  ATOMG.E.EXCH.STRONG.GPU PT, RZ, [R2], R7 ;  /* 0x0000000702ff73a8 */ /* 0x00236200041ee100 */
[----:B------:R-:W-:-:S04]  /*0630*/  DEPBAR {5,4,3,2,1,0} ;  /* 0x0000003f0000791a */ /* 0x000fc80000000000 */
[----:B------:R1:W-:Y:S01]  /*0640*/  UTMACCTL.IV [UR26] ;  /* 0x000000001a0079b9 */ /* 0x0003e20008000000 */
[----:B------:R-:W-:Y:S01]  /*0650*/  NOP ;  /* 0x0000000000007918 */ /* 0x000fe20000000000 */
.L_x_13:
[----:B------:R-:W-:Y:S05]  /*0660*/  @P0 BRA `(.L_x_14) ;  /* 0x00000000000c0947 */ /* 0x000fea0003800000 */
[----:B------:R0:W-:Y:S01]  /*0670*/  UTMACMDFLUSH ;  /* 0x00000000000079b7 */ /* 0x0001e20000000000 */
[----:B------:R-:W-:Y:S05]  /*0680*/  @P0 BRA `(.L_x_14) ;  /* 0x0000000000040947 */ /* 0x000fea0003800000 */
[----:B------:R-:W-:-:S04]  /*0690*/  DEPBAR.LE SB0, 0x0 ;  /* 0x000080000000791a */ /* 0x000fc80000000000 */
.L_x_14:
[----:B------:R-:W-:Y:S05]  /*06a0*/  WARPSYNC.ALL ;  /* 0x0000000000007948 */ /* 0x000fea0003800000 */
[----:B-----5:R-:W-:Y:S06]  /*06b0*/  BAR.SYNC.DEFER_BLOCKING 0x0 ;  /* 0x0000000000007b1d */ /* 0x020fec0000010000 */
[----:B------:R-:W-:Y:S02]  /*06c0*/  BSSY B1, `(.L_x_15) ;  /* 0x000000b000017945 */ /* 0x000fe40003800000 */
[----:B------:R-:W-:Y:S06]  /*06d0*/  BAR.SYNC.DEFER_BLOCKING 0x0 ;  /* 0x0000000000007b1d */ /* 0x000fec0000010000 */
[----:B------:R1:W-:Y:S01]  /*06e0*/  @!P0 STS [R0], RZ ;  /* 0x000000ff00008388 */ /* 0x0003e20000000800 */
[----:B------:R-:W-:Y:S01]  /*06f0*/  NOP ;  /* 0x0000000000007918 */ /* 0x000fe20000000000 */
[----:B------:R-:W-:Y:S05]  /*0700*/  @P2 BRA `(.L_x_16) ;  /* 0x0000000000182947 */ /* 0x000fea0003800000 */
[----:B-1234-:R-:W1:Y:S01]  /*0710*/  LDS R2, [UR24+0x8] ;  /* 0x00000818ff027984 */ /* 0x01ee620008000800 */
[----:B------:R-:W2:Y:S01]  /*0720*/  LDC.64 R6, c[0x0][0x218] ;  /* 0x00008600ff067b82 */ /* 0x000ea20000000a00 */
[----:B------:R-:W-:Y:S02]  /*0730*/  IMAD.MOV.U32 R3, RZ, RZ, 0x70 ;  /* 0x00000070ff037424 */ /* 0x000fe400078e00ff */
[----:B--2---:R2:W-:Y:S03]  /*0740*/  STS.64 [UR24], R6 ;  /* 0x00000006ff007988 */ /* 0x0045e60008000a18 */
[----:B-1----:R-:W-:-:S05]  /*0750*/  LOP3.LUT R2, R2, 0x10, R3, 0xd8, !PT ;  /* 0x0000001002027812 */ /* 0x002fca00078ed803 */
[----:B------:R2:W-:Y:S02]  /*0760*/  STS [UR24+0x8], R2 ;  /* 0x00000802ff007988 */ /* 0x0005e40008000818 */
.L_x_16:
[----:B-1----:R-:W-:Y:S05]  /*0770*/  BSYNC B1 ;  /* 0x0000000000017941 */ /* 0x002fea0003800000 */
.L_x_15:
[----:B------:R-:W-:Y:S04]  /*0780*/  BSSY B2, `(.L_x_17) ;  /* 0x000000f000027945 */ /* 0x000fe80003800000 */
[----:B------:R-:W-:Y:S04]  /*0790*/  BSSY B1, `(.L_x_18) ;  /* 0x000000c000017945 */ /* 0x000fe80003800000 */
[----:B------:R-:W-:Y:S05]  /*07a0*/  @P2 BRA `(.L_x_19) ;  /* 0x0000000000282947 */ /* 0x000fea0003800000 */
[----:B--234-:R-:W1:Y:S01]  /*07b0*/  LDS R2, [UR24+0x34] ;  /* 0x00003418ff027984 */ /* 0x01ce620008000800 */
[----:B------:R-:W-:Y:S01]  /*07c0*/  IMAD.MOV.U32 R3, RZ, RZ, 0x3f000000 ;  /* 0x3f000000ff037424 */ /* 0x000fe200078e00ff */
[----:B------:R-:W-:Y:S05]  /*07d0*/  @P2 BREAK B1 ;  /* 0x0000000000012942 */ /* 0x000fea0003800000 */
[----:B-1----:R-:W-:-:S05]  /*07e0*/  LOP3.LUT R2, R2, 0xff000000, R3, 0xb8, !PT ;  /* 0xff00000002027812 */ /* 0x002fca00078eb803 */
[----:B------:R1:W-:Y:S01]  /*07f0*/  STS [UR24+0x34], R2 ;  /* 0x00003402ff007988 */ /* 0x0003e20008000818 */
[----:B------:R-:W-:Y:S05]  /*0800*/  @P2 BRA `(.L_x_20) ;  /* 0x0000000000182947 */ /* 0x000fea0003800000 */
[----:B-1----:R-:W1:Y:S01]  /*0810*/  LDS R2, [UR24+0x38] ;  /* 0x00003818ff027984 */ /* 0x002e620008000800 */
[----:B------:R-:W-:-:S05]  /*0820*/  IMAD.MOV.U32 R3, RZ, RZ, 0xff ;  /* 0x000000ffff037424 */ /* 0x000fca00078e00ff */
[----:B-1----:R-:W-:-:S05]  /*0830*/  LOP3.LUT R2, R2, 0xff, R3, 0xb8, !PT ;  /* 0x000000ff02027812 */ /* 0x002fca00078eb803 */
[----:B------:R1:W-:Y:S02]  /*0840*/  STS [UR24+0x38], R2 ;  /* 0x00003802ff007988 */ /* 0x0003e40008000818 */
.L_x_19:
[----:B------:R-:W-:Y:S05]  /*0850*/  BSYNC B1 ;  /* 0x0000000000017941 */ /* 0x000fea0003800000 */
.L_x_18:
[----:B------:R1:W-:Y:S02]  /*0860*/  @!P2 STS [UR24+0x20], R4 ;  /* 0x00002004ff00a988 */ /* 0x0003e40008000818 */
.L_x_20:
[----:B------:R-:W-:Y:S05]  /*0870*/  BSYNC B2 ;  /* 0x0000000000027941 */ /* 0x000fea0003800000 */
.L_x_17:
[----:B------:R-:W-:Y:S05]  /*0880*/  WARPSYNC.ALL ;  /* 0x0000000000007948 */ /* 0x000fea0003800000 */
[----:B-1----:R-:W1:Y:S01]  /*0890*/  LDC R4, c[0x0][0x22c] ;  /* 0x00008b00ff047b82 */ /* 0x002e620000000800 */
[----:B------:R-:W-:Y:S01]  /*08a0*/  BSSY B2, `(.L_x_21) ;  /* 0x000000b000027945 */ /* 0x000fe20003800000 */
[----:B-1----:R-:W-:-:S03]  /*08b0*/  VIADD R4, R4, 0xffffffff ;  /* 0xffffffff04047836 */ /* 0x002fc60000000000 */
[----:B------:R-:W-:Y:S05]  /*08c0*/  @P2 BRA `(.L_x_22) ;  /* 0x0000000000202947 */ /* 0x000fea0003800000 */
[----:B--234-:R-:W1:Y:S01]  /*08d0*/  LDS R2, [UR24+0x1c] ;  /* 0x00001c18ff027984 */ /* 0x01ce620008000800 */
[----:B------:R-:W2:Y:S03]  /*08e0*/  LDC.64 R8, c[0x0][0x240] ;  /* 0x00009000ff087b82 */ /* 0x000ea60000000a00 */
[----:B------:R3:W-:Y:S01]  /*08f0*/  STS [UR24+0x24], R4 ;  /* 0x00002404ff007988 */ /* 0x0007e20008000818 */
[--C-:B--2---:R-:W-:Y:S02]  /*0900*/  SHF.R.U32.HI R7, RZ, 0x4, R9.reuse ;  /* 0x00000004ff077819 */ /* 0x104fe40000011609 */
[----:B------:R-:W-:-:S05]  /*0910*/  SHF.R.U64 R3, R8, 0x4, R9 ;  /* 0x0000000408037819 */ /* 0x000fca0000001209 */
[----:B------:R3:W-:Y:S01]  /*0920*/  STS [UR24+0xc], R3 ;  /* 0x00000c03ff007988 */ /* 0x0007e20008000818 */
[----:B-1----:R-:W-:-:S05]  /*0930*/  LOP3.LUT R2, R2, 0xf, R7, 0xb8, !PT ;  /* 0x0000000f02027812 */ /* 0x002fca00078eb807 */
[----:B------:R3:W-:Y:S02]  /*0940*/  STS [UR24+0x1c], R2 ;  /* 0x00001c02ff007988 */ /* 0x0007e40008000818 */
.L_x_22:
[----:B------:R-:W-:Y:S05]  /*0950*/  BSYNC B2 ;  /* 0x0000000000027941 */ /* 0x000fea0003800000 */
.L_x_21:
[----:B------:R-:W-:Y:S04]  /*0960*/  BSSY B3, `(.L_x_23) ;  /* 0x000001d000037945 */ /* 0x000fe80003800000 */
[----:B------:R-:W-:Y:S04]  /*0970*/  BSSY B2, `(.L_x_24) ;  /* 0x0000018000027945 */ /* 0x000fe80003800000 */
[----:B------:R-:W-:Y:S05]  /*0980*/  @P2 BRA `(.L_x_25) ;  /* 0x00000000001c2947 */ /* 0x000fea0003800000 */
[----:B--234-:R-:W1:Y:S02]  /*0990*/  LDS R2, [UR24+0x34] ;  /* 0x00003418ff027984 */ /* 0x01ce640008000800 */
[----:B-1----:R-:W-:-:S05]  /*09a0*/  LOP3.LUT R2, R2, 0x7, RZ, 0xb8, !PT ;  /* 0x0000000702027812 */ /* 0x002fca00078eb8ff */
[----:B------:R1:W-:Y:S01]  /*09b0*/  STS [UR24+0x34], R2 ;  /* 0x00003402ff007988 */ /* 0x0003e20008000818 */
[----:B------:R-:W-:Y:S05]  /*09c0*/  @P2 BRA `(.L_x_26) ;  /* 0x00000000001c2947 */ /* 0x000fea0003800000 */
[----:B-1----:R-:W1:Y:S02]  /*09d0*/  LDS R2, [UR24+0x34] ;  /* 0x00003418ff027984 */ /* 0x002e640008000800 */
[----:B-1----:R-:W-:-:S05]  /*09e0*/  LOP3.LUT R2, R2, 0x38, RZ, 0xb8, !PT ;  /* 0x0000003802027812 */ /* 0x002fca00078eb8ff */
[----:B------:R1:W-:Y:S02]  /*09f0*/  STS [UR24+0x34], R2 ;  /* 0x00003402ff007988 */ /* 0x0003e40008000818 */
.L_x_25:
[----:B------:R-:W-:Y:S05]  /*0a00*/  @P2 BRA `(.L_x_27) ;  /* 0x00000000001c2947 */ /* 0x000fea0003800000 */
[----:B-1234-:R-:W1:Y:S02]  /*0a10*/  LDS R2, [UR24+0x8] ;  /* 0x00000818ff027984 */ /* 0x01ee640008000800 */
[----:B-1----:R-:W-:-:S05]  /*0a20*/  LOP3.LUT R2, R2, 0x780, RZ, 0xb8, !PT ;  /* 0x0000078002027812 */ /* 0x002fca00078eb8ff */
[----:B------:R2:W-:Y:S02]  /*0a30*/  STS [UR24+0x8], R2 ;  /* 0x00000802ff007988 */ /* 0x0005e40008000818 */
.L_x_26:
[----:B------:R-:W-:Y:S05]  /*0a40*/  @P2 BRA `(.L_x_28) ;  /* 0x0000000000282947 */ /* 0x000fea0003800000 */
[----:B-12---:R-:W1:Y:S02]  /*0a50*/  LDS R2, [UR24+0x8] ;  /* 0x00000818ff027984 */ /* 0x006e640008000800 */
[----:B-1----:R-:W-:-:S05]  /*0a60*/  LOP3.LUT R2, R2, 0x1800, RZ, 0xb8, !PT ;  /* 0x0000180002027812 */ /* 0x002fca00078eb8ff */
[----:B------:R1:W-:Y:S02]  /*0a70*/  STS [UR24+0x8], R2 ;  /* 0x00000802ff007988 */ /* 0x0003e40008000818 */
.L_x_27:
[----:B------:R-:W-:Y:S05]  /*0a80*/  @P2 BREAK B2 ;  /* 0x0000000000022942 */ /* 0x000fea0003800000 */
[----:B------:R-:W-:Y:S05]  /*0a90*/  @P2 BRA `(.L_x_29) ;  /* 0x0000000000242947 */ /* 0x000fea0003800000 */
[----:B-1234-:R-:W1:Y:S01]  /*0aa0*/  LDS R2, [UR24+0x8] ;  /* 0x00000818ff027984 */ /* 0x01ee620008000800 */
[----:B------:R-:W-:-:S05]  /*0ab0*/  IMAD.MOV.U32 R3, RZ, RZ, 0x6000 ;  /* 0x00006000ff037424 */ /* 0x000fca00078e00ff */
[----:B-1----:R-:W-:-:S04]  /*0ac0*/  LOP3.LUT R2, R2, 0x4000, R3, 0xd8, !PT ;  /* 0x0000400002027812 */ /* 0x002fc800078ed803 */
[----:B------:R-:W-:-:S05]  /*0ad0*/  LOP3.LUT R2, R2, 0x400000, RZ, 0xb8, !PT ;  /* 0x0040000002027812 */ /* 0x000fca00078eb8ff */
[----:B------:R3:W-:Y:S02]  /*0ae0*/  STS [UR24+0x8], R2 ;  /* 0x00000802ff007988 */ /* 0x0007e40008000818 */
.L_x_28:
[----:B------:R-:W-:Y:S05]  /*0af0*/  BSYNC B2 ;  /* 0x0000000000027941 */ /* 0x000fea0003800000 */
.L_x_24:
[----:B-123--:R-:W1:Y:S02]  /*0b00*/  @!P2 LDS R2, [UR24+0x8] ;  /* 0x00000818ff02a984 */ /* 0x00ee640008000800 */
[----:B-1----:R-:W-:-:S05]  /*0b10*/  @!P2 LOP3.LUT R2, R2, 0x8000, RZ, 0xb8, !PT ;  /* 0x000080000202a812 */ /* 0x002fca00078eb8ff */
[----:B------:R1:W-:Y:S02]  /*0b20*/  @!P2 STS [UR24+0x8], R2 ;  /* 0x00000802ff00a988 */ /* 0x0003e40008000818 */
.L_x_29:
[----:B------:R-:W-:Y:S05]  /*0b30*/  BSYNC B3 ;  /* 0x0000000000037941 */ /* 0x000fea0003800000 */
.L_x_23:
[----:B------:R-:W-:Y:S05]  /*0b40*/  WARPSYNC.ALL ;  /* 0x0000000000007948 */ /* 0x000fea0003800000 */
[----:B------:R-:W-:-:S04]  /*0b50*/  UIADD3 UR29, UR5, 0x80, URZ ;  /* 0x00000080051d7890 */ /* 0x000fc8000fffe03f */
[----:B------:R-:W-:-:S04]  /*0b60*/  UIADD3 UR28, UP0, UR29, UR30, URZ ;  /* 0x0000001e1d1c7290 */ /* 0x000fc8000ff1e03f */
[----:B------:R-:W-:Y:S01]  /*0b70*/  ULEA.HI.X.SX32 UR29, UR29, UR31, 0x1, UP0 ;  /* 0x0000001f1d1d7291 */ /* 0x000fe200080f0e3f */
[----:B------:R-:W-:Y:S11]  /*0b80*/  @P0 BRA `(.L_x_30) ;  /* 0x0000000000280947 */ /* 0x000ff60003800000 */
        /* <DEDUP_REMOVED lines=10> */
.L_x_30:
[----:B------:R-:W-:Y:S05]  /*0c30*/  @P0 BRA `(.L_x_31) ;  /* 0x00000000000c0947 */ /* 0x000fea0003800000 */
[----:B------:R0:W-:Y:S01]  /*0c40*/  UTMACMDFLUSH ;  /* 0x00000000000079b7 */ /* 0x0001e20000000000 */
[----:B------:R-:W-:Y:S05]  /*0c50*/  @P0 BRA `(.L_x_31) ;  /* 0x0000000000040947 */ /* 0x000fea0003800000 */
[----:B------:R-:W-:-:S04]  /*0c60*/  DEPBAR.LE SB0, 0x0 ;  /* 0x000080000000791a */ /* 0x000fc80000000000 */
.L_x_31:
[----:B------:R-:W-:Y:S05]  /*0c70*/  WARPSYNC.ALL ;  /* 0x0000000000007948 */ /* 0x000fea0003800000 */
[----:B-----5:R-:W-:Y:S06]  /*0c80*/  BAR.SYNC.DEFER_BLOCKING 0x0 ;  /* 0x0000000000007b1d */ /* 0x020fec0000010000 */
[----:B------:R-:W-:Y:S02]  /*0c90*/  BSSY B3, `(.L_x_32) ;  /* 0x000000b000037945 */ /* 0x000fe40003800000 */
[----:B------:R-:W-:Y:S06]  /*0ca0*/  BAR.SYNC.DEFER_BLOCKING 0x0 ;  /* 0x0000000000007b1d */ /* 0x000fec0000010000 */
[----:B------:R1:W-:Y:S01]  /*0cb0*/  @!P0 STS [R0], RZ ;  /* 0x000000ff00008388 */ /* 0x0003e20000000800 */
[----:B------:R-:W-:Y:S01]  /*0cc0*/  NOP ;  /* 0x0000000000007918 */ /* 0x000fe20000000000 */
[----:B------:R-:W-:Y:S05]  /*0cd0*/  @P2 BRA `(.L_x_33) ;  /* 0x0000000000182947 */ /* 0x000fea0003800000 */
[----:B-1----:R-:W1:Y:S01]  /*0ce0*/  LDS R0, [UR24+0x8] ;  /* 0x00000818ff007984 */ /* 0x002e620008000800 */
[----:B--2---:R-:W2:Y:S01]  /*0cf0*/  LDC.64 R6, c[0x0][0x220] ;  /* 0x00008800ff067b82 */ /* 0x004ea20000000a00 */
[----:B---3--:R-:W-:Y:S02]  /*0d00*/  IMAD.MOV.U32 R3, RZ, RZ, 0x70 ;  /* 0x00000070ff037424 */ /* 0x008fe400078e00ff */
[----:B--2---:R2:W-:Y:S03]  /*0d10*/  STS.64 [UR24], R6 ;  /* 0x00000006ff007988 */ /* 0x0045e60008000a18 */
[----:B-1----:R-:W-:-:S05]  /*0d20*/  LOP3.LUT R0, R0, 0x10, R3, 0xd8, !PT ;  /* 0x0000001000007812 */ /* 0x002fca00078ed803 */
[----:B------:R2:W-:Y:S02]  /*0d30*/  STS [UR24+0x8], R0 ;  /* 0x00000800ff007988 */ /* 0x0005e40008000818 */
.L_x_33:
[----:B-1----:R-:W-:Y:S05]  /*0d40*/  BSYNC B3 ;  /* 0x0000000000037941 */ /* 0x002fea0003800000 */
.L_x_32:
[----:B------:R-:W-:Y:S04]  /*0d50*/  BSSY B3, `(.L_x_34) ;  /* 0x0000033000037945 */ /* 0x000fe80003800000 */
[----:B------:R-:W-:Y:S04]  /*0d60*/  BSSY B4, `(.L_x_35) ;  /* 0x000002e000047945 */ /* 0x000fe80003800000 */
[----:B------:R-:W-:Y:S05]  /*0d70*/  @P2 BRA `(.L_x_36) ;  /* 0x0000000000242947 */ /* 0x000fea0003800000 */
[----:B--2---:R-:W1:Y:S01]  /*0d80*/  LDS R0, [UR24+0x34] ;  /* 0x00003418ff007984 */ /* 0x004e620008000800 */
[----:B---3--:R-:W-:-:S05]  /*0d90*/  IMAD.MOV.U32 R3, RZ, RZ, 0x7f000000 ;  /* 0x7f000000ff037424 */ /* 0x008fca00078e00ff */
[----:B-1----:R-:W-:-:S05]  /*0da0*/  LOP3.LUT R0, R0, 0xff000000, R3, 0xb8, !PT ;  /* 0xff00000000007812 */ /* 0x002fca00078eb803 */
[----:B------:R1:W-:Y:S01]  /*0db0*/  STS [UR24+0x34], R0 ;  /* 0x00003400ff007988 */ /* 0x0003e20008000818 */
[----:B------:R-:W-:Y:S05]  /*0dc0*/  @P2 BRA `(.L_x_37) ;  /* 0x0000000000182947 */ /* 0x000fea0003800000 */
[----:B-1----:R-:W1:Y:S01]  /*0dd0*/  LDS R0, [UR24+0x38] ;  /* 0x00003818ff007984 */ /* 0x002e620008000800 */
[----:B------:R-:W-:-:S05]  /*0de0*/  IMAD.MOV.U32 R3, RZ, RZ, 0xff ;  /* 0x000000ffff037424 */ /* 0x000fca00078e00ff */
[----:B-1----:R-:W-:-:S05]  /*0df0*/  LOP3.LUT R0, R0, 0xff, R3, 0xb8, !PT ;  /* 0x000000ff00007812 */ /* 0x002fca00078eb803 */
[----:B------:R1:W-:Y:S02]  /*0e00*/  STS [UR24+0x38], R0 ;  /* 0x00003800ff007988 */ /* 0x0003e40008000818 */
.L_x_36:
[----:B------:R-:W-:Y:S05]  /*0e10*/  @P2 BRA `(.L_x_38) ;  /* 0x00000000000c2947 */ /* 0x000fea0003800000 */
[----:B------:R1:W-:Y:S02]  /*0e20*/  STS [UR24+0x20], R4 ;  /* 0x00002004ff007988 */ /* 0x0003e40008000818 */
.L_x_37:
[----:B------:R-:W-:Y:S05]  /*0e30*/  @P2 BRA `(.L_x_39) ;  /* 0x0000000000242947 */ /* 0x000fea0003800000 */
[----:B------:R1:W-:Y:S02]  /*0e40*/  STS [UR24+0x24], R5 ;  /* 0x00002405ff007988 */ /* 0x0003e40008000818 */
.L_x_38:
[----:B------:R-:W-:Y:S05]  /*0e50*/  @P2 BRA `(.L_x_40) ;  /* 0x00000000002c2947 */ /* 0x000fea0003800000 */
[----:B-12---:R-:W1:Y:S01]  /*0e60*/  LDS R0, [UR24+0x1c] ;  /* 0x00001c18ff007984 */ /* 0x006e620008000800 */
[----:B---3--:R-:W2:Y:S02]  /*0e70*/  LDC.64 R4, c[0x0][0x248] ;  /* 0x00009200ff047b82 */ /* 0x008ea40000000a00 */
[--C-:B--2---:R-:W-:Y:S02]  /*0e80*/  SHF.R.U32.HI R3, RZ, 0x4, R5.reuse ;  /* 0x00000004ff037819 */ /* 0x104fe40000011605 */
[----:B----4-:R-:W-:-:S05]  /*0e90*/  SHF.R.U64 R2, R4, 0x4, R5 ;  /* 0x0000000404027819 */ /* 0x010fca0000001205 */
[----:B------:R2:W-:Y:S01]  /*0ea0*/  STS [UR24+0xc], R2 ;  /* 0x00000c02ff007988 */ /* 0x0005e20008000818 */
[----:B-1----:R-:W-:-:S05]  /*0eb0*/  LOP3.LUT R0, R0, 0xf, R3, 0xb8, !PT ;  /* 0x0000000f00007812 */ /* 0x002fca00078eb803 */
[----:B------:R2:W-:Y:S02]  /*0ec0*/  STS [UR24+0x1c], R0 ;  /* 0x00001c00ff007988 */ /* 0x0005e40008000818 */
.L_x_39:
[----:B------:R-:W-:Y:S05]  /*0ed0*/  @P2 BRA `(.L_x_41) ;  /* 0x00000000001c2947 */ /* 0x000fea0003800000 */
[----:B-12---:R-:W1:Y:S02]  /*0ee0*/  LDS R0, [UR24+0x34] ;  /* 0x00003418ff007984 */ /* 0x006e640008000800 */
[----:B-1----:R-:W-:-:S05]  /*0ef0*/  LOP3.LUT R0, R0, 0x7, RZ, 0xb8, !PT ;  /* 0x0000000700007812 */ /* 0x002fca00078eb8ff */
[----:B------:R1:W-:Y:S02]  /*0f00*/  STS [UR24+0x34], R0 ;  /* 0x00003400ff007988 */ /* 0x0003e40008000818 */
.L_x_40:
[----:B------:R-:W-:Y:S05]  /*0f10*/  @P2 BRA `(.L_x_42) ;  /* 0x00000000001c2947 */ /* 0x000fea0003800000 */
[----:B-12---:R-:W1:Y:S02]  /*0f20*/  LDS R0, [UR24+0x34] ;  /* 0x00003418ff007984 */ /* 0x006e640008000800 */
[----:B-1----:R-:W-:-:S05]  /*0f30*/  LOP3.LUT R0, R0, 0x38, RZ, 0xb8, !PT ;  /* 0x0000003800007812 */ /* 0x002fca00078eb8ff */
[----:B------:R1:W-:Y:S02]  /*0f40*/  STS [UR24+0x34], R0 ;  /* 0x00003400ff007988 */ /* 0x0003e40008000818 */
.L_x_41:
[----:B------:R-:W-:Y:S05]  /*0f50*/  @P2 BRA `(.L_x_43) ;  /* 0x00000000001c2947 */ /* 0x000fea0003800000 */
[----:B-12---:R-:W1:Y:S02]  /*0f60*/  LDS R0, [UR24+0x8] ;  /* 0x00000818ff007984 */ /* 0x006e640008000800 */
[----:B-1----:R-:W-:-:S05]  /*0f70*/  LOP3.LUT R0, R0, 0x780, RZ, 0xb8, !PT ;  /* 0x0000078000007812 */ /* 0x002fca00078eb8ff */
[----:B------:R1:W-:Y:S02]  /*0f80*/  STS [UR24+0x8], R0 ;  /* 0x00000800ff007988 */ /* 0x0003e40008000818 */
.L_x_42:
[----:B------:R-:W-:Y:S05]  /*0f90*/  @P2 BRA `(.L_x_44) ;  /* 0x0000000000282947 */ /* 0x000fea0003800000 */
[----:B-12---:R-:W1:Y:S02]  /*0fa0*/  LDS R0, [UR24+0x8] ;  /* 0x00000818ff007984 */ /* 0x006e640008000800 */
[----:B-1----:R-:W-:-:S05]  /*0fb0*/  LOP3.LUT R0, R0, 0x1800, RZ, 0xb8, !PT ;  /* 0x0000180000007812 */ /* 0x002fca00078eb8ff */
[----:B------:R1:W-:Y:S02]  /*0fc0*/  STS [UR24+0x8], R0 ;  /* 0x00000800ff007988 */ /* 0x0003e40008000818 */
.L_x_43:
[----:B------:R-:W-:Y:S05]  /*0fd0*/  @P2 BREAK B4 ;  /* 0x0000000000042942 */ /* 0x000fea0003800000 */
[----:B------:R-:W-:Y:S05]  /*0fe0*/  @P2 BRA `(.L_x_45) ;  /* 0x0000000000242947 */ /* 0x000fea0003800000 */
[----:B-12---:R-:W1:Y:S01]  /*0ff0*/  LDS R0, [UR24+0x8] ;  /* 0x00000818ff007984 */ /* 0x006e620008000800 */
[----:B---3--:R-:W-:-:S05]  /*1000*/  IMAD.MOV.U32 R3, RZ, RZ, 0x6000 ;  /* 0x00006000ff037424 */ /* 0x008fca00078e00ff */
[----:B-1----:R-:W-:-:S04]  /*1010*/  LOP3.LUT R0, R0, 0x6000, R3, 0xd8, !PT ;  /* 0x0000600000007812 */ /* 0x002fc800078ed803 */
[----:B------:R-:W-:-:S05]  /*1020*/  LOP3.LUT R0, R0, 0x400000, RZ, 0xb8, !PT ;  /* 0x0040000000007812 */ /* 0x000fca00078eb8ff */
[----:B------:R1:W-:Y:S02]  /*1030*/  STS [UR24+0x8], R0 ;  /* 0x00000800ff007988 */ /* 0x0003e40008000818 */
.L_x_44:
[----:B------:R-:W-:Y:S05]  /*1040*/  BSYNC B4 ;  /* 0x0000000000047941 */ /* 0x000fea0003800000 */
.L_x_35:
[----:B-12---:R-:W1:Y:S02]  /*1050*/  @!P2 LDS R0, [UR24+0x8] ;  /* 0x00000818ff00a984 */ /* 0x006e640008000800 */
[----:B-1----:R-:W-:-:S05]  /*1060*/  @!P2 LOP3.LUT R0, R0, 0x8000, RZ, 0xb8, !PT ;  /* 0x000080000000a812 */ /* 0x002fca00078eb8ff */
[----:B------:R1:W-:Y:S02]  /*1070*/  @!P2 STS [UR24+0x8], R0 ;  /* 0x00000800ff00a988 */ /* 0x0003e40008000818 */
.L_x_45:
[----:B------:R-:W-:Y:S05]  /*1080*/  BSYNC B3 ;  /* 0x0000000000037941 */ /* 0x000fea0003800000 */
.L_x_34:
[----:B------:R-:W-:Y:S05]  /*1090*/  WARPSYNC.ALL ;  /* 0x0000000000007948 */ /* 0x000fea0003800000 */
[----:B------:R1:W-:Y:S01]  /*10a0*/  STL [R1+0x400], RZ ;  /* 0x000400ff01007387 */ /* 0x0003e20000100800 */
[----:B------:R-:W-:Y:S01]  /*10b0*/  UIADD3 UR5, UR5, 0x100, URZ ;  /* 0x0000010005057890 */ /* 0x000fe2000fffe03f */
[----:B------:R-:W-:Y:S02]  /*10c0*/  ISETP.GE.AND P1, PT, R10, 0x1, PT ;  /* 0x000000010a00780c */ /* 0x000fe40003f26270 */
[----:B------:R-:W-:Y:S01]  /*10d0*/  CS2R R24, SRZ ;  /* 0x0000000000187805 */ /* 0x000fe2000001ff00 */
[----:B------:R1:W-:Y:S01]  /*10e0*/  STL [R1+0x404], RZ ;  /* 0x000404ff01007387 */ /* 0x0003e20000100800 */
[----:B------:R-:W-:Y:S01]  /*10f0*/  UIADD3 UR30, UP0, UR5, UR30, URZ ;  /* 0x0000001e051e7290 */ /* 0x000fe2000ff1e03f */
[----:B------:R-:W-:-:S02]  /*1100*/  CS2R R26, SRZ ;  /* 0x00000000001a7805 */ /* 0x000fc4000001ff00 */
[----:B------:R-:W-:Y:S01]  /*1110*/  CS2R R28, SRZ ;  /* 0x00000000001c7805 */ /* 0x000fe2000001ff00 */
[----:B------:R1:W-:Y:S01]  /*1120*/  STL [R1+0x408], RZ ;  /* 0x000408ff01007387 */ /* 0x0003e20000100800 */
[----:B------:R-:W-:Y:S01]  /*1130*/  ULEA.HI.X.SX32 UR31, UR5, UR31, 0x1, UP0 ;  /* 0x0000001f051f7291 */ /* 0x000fe200080f0e3f */
[----:B------:R-:W-:Y:S02]  /*1140*/  CS2R R30, SRZ ;  /* 0x00000000001e7805 */ /* 0x000fe4000001ff00 */
[----:B------:R-:W-:Y:S01]  /*1150*/  CS2R R32, SRZ ;  /* 0x0000000000207805 */ /* 0x000fe2000001ff00 */
[----:B------:R1:W-:Y:S01]  /*1160*/  STL [R1+0x40c], RZ ;  /* 0x00040cff01007387 */ /* 0x0003e20000100800 */
[----:B------:R-:W-:Y:S02]  /*1170*/  CS2R R34, SRZ ;  /* 0x0000000000227805 */ /* 0x000fe4000001ff00 */
[----:B------:R-:W-:Y:S02]  /*1180*/  CS2R R36, SRZ ;  /* 0x0000000000247805 */ /* 0x000fe4000001ff00 */
[----:B------:R-:W-:Y:S01]  /*1190*/  CS2R R38, SRZ ;  /* 0x0000000000267805 */ /* 0x000fe2000001ff00 */
[----:B------:R1:W-:Y:S01]  /*11a0*/  STL [R1+0x410], RZ ;  /* 0x000410ff01007387 */ /* 0x0003e20000100800 */
[----:B------:R-:W-:-:S02]  /*11b0*/  CS2R R40, SRZ ;  /* 0x0000000000287805 */ /* 0x000fc4000001ff00 */
        /* <DEDUP_REMOVED lines=46> */
[----:B------:R1:W-:Y:S04]  /*14a0*/  STL [R1+0x440], RZ ;  /* 0x000440ff01007387 */ /* 0x0003e80000100800 */
        /* <DEDUP_REMOVED lines=239> */
[----:B------:R1:W-:Y:S04]  /*23a0*/  STL [R1], RZ ;  /* 0x000000ff01007387 */ /* 0x0003e80000100800 */
        /* <DEDUP_REMOVED lines=126> */
[----:B------:R1:W-:Y:S01]  /*2b90*/  STL [R1+0x1fc], RZ ;  /* 0x0001fcff01007387 */ /* 0x0003e20000100800 */
[----:B------:R-:W-:Y:S05]  /*2ba0*/  @P0 BRA `(.L_x_46) ;  /* 0x0000000000280947 */ /* 0x000fea0003800000 */
[----:B--234-:R-:W2:Y:S01]  /*2bb0*/  S2R R2, SR_LANEID ;  /* 0x0000000000027919 */ /* 0x01cea20000000000 */
[----:B------:R-:W-:Y:S05]  /*2bc0*/  WARPSYNC.ALL ;  /* 0x0000000000007948 */ /* 0x000fea0003800000 */
[----:B--2---:R-:W-:-:S05]  /*2bd0*/  IMAD.SHL.U32 R2, R2, 0x4, RZ ;  /* 0x0000000402027824 */ /* 0x004fca00078e00ff */
[----:B-1----:R1:W2:Y:S02]  /*2be0*/  LDS R0, [R2+UR24] ;  /* 0x0000001802007984 */ /* 0x0022a40008000800 */
[----:B-1----:R-:W-:-:S05]  /*2bf0*/  IADD3 R2, P3, R2, UR30, RZ ;  /* 0x0000001e02027c10 */ /* 0x002fca000ff7e0ff */
[----:B------:R-:W-:-:S05]  /*2c00*/  IMAD.X R3, RZ, RZ, UR31, P3 ;  /* 0x0000001fff037e24 */ /* 0x000fca00098e06ff */
[----:B--2---:R1:W5:Y:S01]  /*2c10*/  ATOMG.E.EXCH.STRONG.GPU PT, RZ, [R2], R0 ;  /* 0x0000000002ff73a8 */ /* 0x00436200041ee100 */
[----:B------:R-:W-:-:S04]  /*2c20*/  DEPBAR {5,4,3,2,1,0} ;  /* 0x0000003f0000791a */ /* 0x000fc80000000000 */
[----:B------:R1:W-:Y:S01]  /*2c30*/  UTMACCTL.IV [UR30] ;  /* 0x000000001e0079b9 */ /* 0x0003e20008000000 */
[----:B------:R-:W-:Y:S01]  /*2c40*/  NOP ;  /* 0x0000000000007918 */ /* 0x000fe20000000000 */
.L_x_46:
[----:B------:R-:W-:Y:S05]  /*2c50*/  @P0 BRA `(.L_x_47) ;  /* 0x00000000000c0947 */ /* 0x000fea0003800000 */
[----:B------:R0:W-:Y:S01]  /*2c60*/  UTMACMDFLUSH ;  /* 0x00000000000079b7 */ /* 0x0001e20000000000 */
[----:B------:R-:W-:Y:S05]  /*2c70*/  @P0 BRA `(.L_x_47) ;  /* 0x0000000000040947 */ /* 0x000fea0003800000 */
[----:B------:R-:W-:-:S04]  /*2c80*/  DEPBAR.LE SB0, 0x0 ;  /* 0x000080000000791a */ /* 0x000fc80000000000 */
.L_x_47:
[----:B------:R-:W-:Y:S05]  /*2c90*/  WARPSYNC.ALL ;  /* 0x0000000000007948 */ /* 0x000fea0003800000 */
[----:B-----5:R-:W-:Y:S01]  /*2ca0*/  BAR.SYNC.DEFER_BLOCKING 0x0 ;  /* 0x0000000000007b1d */ /* 0x020fe20000010000 */
[----:B------:R-:W-:Y:S01]  /*2cb0*/  USHF.L.U32 UR15, UR25, 0x8, URZ ;  /* 0x00000008190f7899 */ /* 0x000fe2000800063f */
[----:B------:R-:W-:Y:S01]  /*2cc0*/  CS2R R112, SRZ ;  /* 0x0000000000707805 */ /* 0x000fe2000001ff00 */
[----:B------:R-:W-:Y:S01]  /*2cd0*/  USHF.L.U32 UR11, UR36, 0x8, URZ ;  /* 0x00000008240b7899 */ /* 0x000fe2000800063f */
[----:B------:R-:W-:Y:S02]  /*2ce0*/  CS2R R114, SRZ ;  /* 0x0000000000727805 */ /* 0x000fe4000001ff00 */
[----:B------:R-:W-:Y:S01]  /*2cf0*/  CS2R R116, SRZ ;  /* 0x0000000000747805 */ /* 0x000fe2000001ff00 */
[----:B------:R-:W-:Y:S01]  /*2d00*/  VOTEU.ALL UP0, P2 ;  /* 0x00000000003f7886 */ /* 0x000fe20001000000 */
[----:B------:R-:W-:Y:S01]  /*2d10*/  UMOV UR6, 0x1 ;  /* 0x0000000100067882 */ /* 0x000fe20000000000 */
[----:B------:R-:W-:Y:S01]  /*2d20*/  VOTEU.ALL UP1, P2 ;  /* 0x00000000003f7886 */ /* 0x000fe20001020000 */
[----:B------:R-:W-:-:S02]  /*2d30*/  CS2R R118, SRZ ;  /* 0x0000000000767805 */ /* 0x000fc4000001ff00 */
[----:B------:R-:W-:Y:S01]  /*2d40*/  CS2R R120, SRZ ;  /* 0x0000000000787805 */ /* 0x000fe2000001ff00 */
[----:B------:R-:W-:-:S04]  /*2d50*/  @!UP0 UIADD3 UR8, -UR6, 0x100000, URZ ;  /* 0x0010000006088890 */ /* 0x000fc8000fffe13f */
[----:B------:R-:W-:Y:S02]  /*2d60*/  @!UP0 USHF.L.U32 UR9, UR8, 0xb, URZ ;  /* 0x0000000b08098899 */ /* 0x000fe4000800063f */
[----:B------:R-:W-:Y:S01]  /*2d70*/  @!UP0 USHF.L.U32 UR8, UR8, 0x1, URZ ;  /* 0x0000000108088899 */ /* 0x000fe2000800063f */
[----:B------:R-:W-:Y:S01]  /*2d80*/  CS2R R122, SRZ ;  /* 0x00000000007a7805 */ /* 0x000fe2000001ff00 */
[----:B------:R-:W-:-:S04]  /*2d90*/  @!UP0 UIADD3 UR6, -UR6, 0x100000, URZ ;  /* 0x0010000006068890 */ /* 0x000fc8000fffe13f */
[----:B------:R-:W-:Y:S02]  /*2da0*/  @!UP0 USHF.L.U32 UR7, UR6, 0xb, URZ ;  /* 0x0000000b06078899 */ /* 0x000fe4000800063f */
[----:B------:R-:W-:Y:S01]  /*2db0*/  @!UP0 USHF.L.U32 UR6, UR6, 0x1, URZ ;  /* 0x0000000106068899 */ /* 0x000fe2000800063f */
[----:B------:R-:W-:Y:S01]  /*2dc0*/  CS2R R124, SRZ ;  /* 0x00000000007c7805 */ /* 0x000fe2000001ff00 */
[----:B------:R-:W-:Y:S01]  /*2dd0*/  VOTEU.ALL UP0, P2 ;  /* 0x00000000003f7886 */ /* 0x000fe20001000000 */
[----:B------:R-:W-:Y:S02]  /*2de0*/  CS2R R126, SRZ ;  /* 0x00000000007e7805 */ /* 0x000fe4000001ff00 */
[----:B------:R-:W-:Y:S02]  /*2df0*/  CS2R R128, SRZ ;  /* 0x0000000000807805 */ /* 0x000fe4000001ff00 */
[----:B------:R-:W-:Y:S02]  /*2e00*/  CS2R R130, SRZ ;  /* 0x0000000000827805 */ /* 0x000fe4000001ff00 */
[----:B------:R-:W-:-:S02]  /*2e10*/  CS2R R132, SRZ ;  /* 0x0000000000847805 */ /* 0x000fc4000001ff00 */
[----:B------:R-:W-:Y:S02]  /*2e20*/  CS2R R134, SRZ ;  /* 0x0000000000867805 */ /* 0x000fe4000001ff00 */
[----:B------:R-:W-:Y:S02]  /*2e30*/  CS2R R136, SRZ ;  /* 0x0000000000887805 */ /* 0x000fe4000001ff00 */
[----:B------:R-:W-:Y:S02]  /*2e40*/  CS2R R138, SRZ ;  /* 0x00000000008a7805 */ /* 0x000fe4000001ff00 */
[----:B------:R-:W-:Y:S01]  /*2e50*/  CS2R R140, SRZ ;  /* 0x00000000008c7805 */ /* 0x000fe2000001ff00 */
[----:B------:R-:W2:Y:S02]  /*2e60*/  FENCE.VIEW.ASYNC.S ;  /* 0x00000000000073c6 */ /* 0x000ea40000000000 */
[----:B--2---:R2:W3:Y:S02]  /*2e70*/  @!UP0 SYNCS.EXCH.64 URZ, [UR24+0x10000], UR8 ;  /* 0x01000008183f85b2 */ /* 0x0044e40008000100 */
[----:B---3--:R-:W-:Y:S01]  /*2e80*/  BAR.SYNC.DEFER_BLOCKING 0x0 ;  /* 0x0000000000007b1d */ /* 0x008fe20000010000 */
[----:B------:R-:W-:-:S02]  /*2e90*/  CS2R R142, SRZ ;  /* 0x00000000008e7805 */ /* 0x000fc4000001ff00 */
[----:B------:R-:W-:Y:S02]  /*2ea0*/  CS2R R144, SRZ ;  /* 0x0000000000907805 */ /* 0x000fe4000001ff00 */
[----:B------:R-:W-:Y:S02]  /*2eb0*/  CS2R R146, SRZ ;  /* 0x0000000000927805 */ /* 0x000fe4000001ff00 */
[----:B------:R-:W-:Y:S02]  /*2ec0*/  CS2R R148, SRZ ;  /* 0x0000000000947805 */ /* 0x000fe4000001ff00 */
[----:B------:R-:W-:Y:S01]  /*2ed0*/  CS2R R150, SRZ ;  /* 0x0000000000967805 */ /* 0x000fe2000001ff00 */
[----:B------:R2:W3:Y:S01]  /*2ee0*/  @!UP1 SYNCS.EXCH.64 URZ, [UR24+0x10008], UR6 ;  /* 0x01000806183f95b2 */ /* 0x0004e20008000100 */
[----:B------:R-:W-:Y:S05]  /*2ef0*/  @!P1 BRA `(.L_x_48) ;  /* 0x0000004800f89947 */ /* 0x000fea0003800000 */
[----:B------:R1:W-:Y:S01]  /*2f00*/  STL [R1+0x400], RZ ;  /* 0x000400ff01007387 */ /* 0x0003e20000100800 */
[----:B------:R-:W-:Y:S02]  /*2f10*/  CS2R R24, SRZ ;  /* 0x0000000000187805 */ /* 0x000fe4000001ff00 */
        /* <DEDUP_REMOVED lines=83> */
[----:B------:R-:W-:Y:S01]  /*3450*/  CS2R R150, SRZ ;  /* 0x0000000000967805 */ /* 0x000fe2000001ff00 */
[----:B------:R-:W-:Y:S01]  /*3460*/  UMOV UR5, URZ ;  /* 0x0000003f00057c82 */ /* 0x000fe20008000000 */
[----:B------:R-:W-:Y:S01]  /*3470*/  UMOV UR10, URZ ;  /* 0x0000003f000a7c82 */ /* 0x000fe20008000000 */
        /* <DEDUP_REMOVED lines=361> */
[----:B------:R1:W-:Y:S02]  /*4b10*/  STL [R1+0x1fc], RZ ;  /* 0x0001fcff01007387 */ /* 0x0003e40000100800 */
.L_x_50:
[----:B-1----:R-:W1:Y:S01]  /*4b20*/  S2R R0, SR_TID.X ;  /* 0x0000000000007919 */ /* 0x002e620000002100 */
[----:B---3--:R-:W-:Y:S01]  /*4b30*/  BAR.SYNC.DEFER_BLOCKING 0x0 ;  /* 0x0000000000007b1d */ /* 0x008fe20000010000 */
[----:B------:R-:W-:Y:S02]  /*4b40*/  ELECT P0, URZ, PT ;  /* 0x00000000003f782f */ /* 0x000fe40003800000 */
[----:B------:R-:W-:Y:S01]  /*4b50*/  ELECT P1, URZ, PT ;  /* 0x00000000003f782f */ /* 0x000fe20003820000 */
[----:B------:R-:W-:Y:S02]  /*4b60*/  ULEA UR19, UR5, UR24, 0x3 ;  /* 0x0000001805137291 */ /* 0x000fe4000f8e183f */
[----:B--2---:R-:W-:Y:S01]  /*4b70*/  ULEA UR8, UR5, UR24, 0xe ;  /* 0x0000001805087291 */ /* 0x004fe2000f8e703f */
[----:B------:R-:W-:-:S03]  /*4b80*/  UMOV UR14, UR10 ;  /* 0x0000000a000e7c82 */ /* 0x000fc60008000000 */
[----:B------:R-:W-:Y:S02]  /*4b90*/  UIADD3 UR12, UR8, 0x8000, URZ ;  /* 0x00008000080c7890 */ /* 0x000fe4000fffe03f */
[----:B------:R-:W-:Y:S02]  /*4ba0*/  USHF.R.U32.HI UR20, URZ, 0x4, UR8 ;  /* 0x000000043f147899 */ /* 0x000fe40008011608 */
[----:B------:R-:W-:Y:S02]  /*4bb0*/  USHF.R.U32.HI UR18, URZ, 0x4, UR12 ;  /* 0x000000043f127899 */ /* 0x000fe4000801160c */
[----:B------:R-:W-:Y:S02]  /*4bc0*/  USGXT.U32 UR20, UR20, 0xe ;  /* 0x0000000e1414789a */ /* 0x000fe40008000000 */
[----:B------:R-:W-:Y:S01]  /*4bd0*/  USGXT.U32 UR18, UR18, 0xe ;  /* 0x0000000e1212789a */ /* 0x000fe20008000000 */
[----:B-1----:R-:W-:-:S04]  /*4be0*/  LOP3.LUT R0, R0, 0x7f, RZ, 0xc0, !PT ;  /* 0x0000007f00007812 */ /* 0x002fc800078ec0ff */
[C---:B------:R-:W-:Y:S02]  /*4bf0*/  ISETP.LT.U32.AND P0, PT, R0.reuse, 0x20, P0 ;  /* 0x000000200000780c */ /* 0x040fe40000701070 */
[----:B------:R-:W-:Y:S01]  /*4c00*/  ISETP.LT.U32.AND P1, PT, R0, 0x20, P1 ;  /* 0x000000200000780c */ /* 0x000fe20000f21070 */
[----:B------:R-:W-:-:S04]  /*4c10*/  @!P2 IMAD.MOV.U32 R0, RZ, RZ, 0x8000 ;  /* 0x00008000ff00a424 */ /* 0x000fc800078e00ff */
[----:B------:R1:W-:Y:S01]  /*4c20*/  @!P2 SYNCS.ARRIVE.TRANS64 RZ, [UR19+0x10000], R0 ;  /* 0x01000000ffffa9a7 */ /* 0x0003e20008000013 */
[----:B------:R2:W-:Y:S06]  /*4c30*/  MEMBAR.ALL.CTA ;  /* 0x0000000000007992 */ /* 0x0005ec0000008000 */
[----:B--2---:R-:W2:Y:S02]  /*4c40*/  FENCE.VIEW.ASYNC.S ;  /* 0x00000000000073c6 */ /* 0x004ea40000000000 */
[----:B--2---:R-:W-:Y:S01]  /*4c50*/  VOTEU.ANY UP0, P0 ;  /* 0x00000000003f7886 */ /* 0x004fe20000000100 */
[----:B------:R-:W-:Y:S01]  /*4c60*/  VOTEU.ANY UP2, P0 ;  /* 0x00000000003f7886 */ /* 0x000fe20000040100 */
[----:B------:R-:W-:Y:S01]  /*4c70*/  VOTEU.ANY UP1, P1 ;  /* 0x00000000003f7886 */ /* 0x000fe20000820100 */
[----:B------:R-:W-:Y:S01]  /*4c80*/  VOTEU.ANY UP3, P1 ;  /* 0x00000000003f7886 */ /* 0x000fe20000860100 */
[----:B-1----:R-:W-:Y:S01]  /*4c90*/  IMAD.U32 R0, RZ, RZ, UR4 ;  /* 0x00000004ff007e24 */ /* 0x002fe2000f8e00ff */
[----:B------:R-:W-:Y:S01]  /*4ca0*/  @UP0 UIADD3 UR9, UR19, 0x10000, URZ ;  /* 0x0001000013090890 */ /* 0x000fe2000fffe03f */
[----:B------:R-:W-:Y:S01]  /*4cb0*/  @UP0 UMOV UR6, UR26 ;  /* 0x0000001a00060c82 */ /* 0x000fe20008000000 */
[----:B------:R-:W-:Y:S01]  /*4cc0*/  @UP0 UMOV UR7, UR27 ;  /* 0x0000001b00070c82 */ /* 0x000fe20008000000 */
[----:B------:R-:W-:Y:S01]  /*4cd0*/  @UP1 UIADD3 UR13, UR19, 0x10000, URZ ;  /* 0x00010000130d1890 */ /* 0x000fe2000fffe03f */
[----:B------:R-:W-:Y:S01]  /*4ce0*/  SHF.L.U32 R0, R0, 0x1f, RZ ;  /* 0x0000001f00007819 */ /* 0x000fe200000006ff */
[----:B------:R-:W-:Y:S01]  /*4cf0*/  @UP1 UMOV UR16, UR28 ;  /* 0x0000001c00101c82 */ /* 0x000fe20008000000 */
[----:B------:R-:W-:Y:S01]  /*4d00*/  @UP1 UMOV UR17, UR29 ;  /* 0x0000001d00111c82 */ /* 0x000fe20008000000 */
[----:B------:R-:W-:Y:S06]  /*4d10*/  BAR.SYNC.DEFER_BLOCKING 0x0 ;  /* 0x0000000000007b1d */ /* 0x000fec0000010000 */
[----:B------:R1:W-:Y:S02]  /*4d20*/  @UP2 UTMALDG.2D [UR8], [UR6] ;  /* 0x00000008060025b4 */ /* 0x0003e40008008000 */
[----:B------:R-:W-:Y:S06]  /*4d30*/  BAR.SYNC.DEFER_BLOCKING 0x0 ;  /* 0x0000000000007b1d */ /* 0x000fec0000010000 */
[----:B------:R1:W-:Y:S02]  /*4d40*/  @UP3 UTMALDG.2D [UR12], [UR16] ;  /* 0x0000000c100035b4 */ /* 0x0003e40008008000 */
[----:B------:R-:W-:Y:S06]  /*4d50*/  BAR.SYNC.DEFER_BLOCKING 0x0 ;  /* 0x0000000000007b1d */ /* 0x000fec0000010000 */
[----:B------:R-:W2:Y:S02]  /*4d60*/  SYNCS.PHASECHK.TRANS64.TRYWAIT P0, [UR19+0x10000], R0 ;  /* 0x01000000ff0075a7 */ /* 0x000ea40008000153 */
[----:B-12---:R-:W-:Y:S05]  /*4d70*/  @!P0 BRA `(.L_x_49) ;  /* 0x0000007800948947 */ /* 0x006fea0003800000 */
.L_x_51:
[----:B------:R-:W-:Y:S01]  /*4d80*/  STL.64 [R1+0x6c0], R150 ;  /* 0x0006c09601007387 */ /* 0x000fe20000100a00 */
[----:B------:R-:W-:Y:S01]  /*4d90*/  UMOV UR16, UR20 ;  /* 0x0000001400107c82 */ /* 0x000fe20008000000 */
[----:B------:R-:W-:Y:S01]  /*4da0*/  UMOV UR17, 0x80000020 ;  /* 0x8000002000117882 */ /* 0x000fe20000000000 */
[----:B------:R-:W-:Y:S01]  /*4db0*/  UMOV UR19, 0x80000020 ;  /* 0x8000002000137882 */ /* 0x000fe20000000000 */
[----:B------:R-:W-:Y:S01]  /*4dc0*/  STL.64 [R1+0x6b8], R148 ;  /* 0x0006b89401007387 */ /* 0x000fe20000100a00 */
[----:B------:R-:W-:Y:S01]  /*4dd0*/  UMOV UR8, URZ ;  /* 0x0000003f00087c82 */ /* 0x000fe20008000000 */
[----:B------:R-:W-:Y:S01]  /*4de0*/  UMOV UR22, 0xfffffffe ;  /* 0xfffffffe00167882 */ /* 0x000fe20000000000 */
[----:B------:R-:W-:Y:S01]  /*4df0*/  UMOV UR23, 0x7fffffdf ;  /* 0x7fffffdf00177882 */ /* 0x000fe20000000000 */
[----:B------:R-:W-:Y:S01]  /*4e00*/  STL.64 [R1+0x6b0], R146 ;  /* 0x0006b09201007387 */ /* 0x000fe20000100a00 */
[----:B------:R-:W-:Y:S01]  /*4e10*/  UMOV UR6, UR18 ;  /* 0x0000001200067c82 */ /* 0x000fe20008000000 */
[----:B------:R-:W-:Y:S01]  /*4e20*/  UMOV UR7, URZ ;  /* 0x0000003f00077c82 */ /* 0x000fe20008000000 */
[----:B------:R-:W1:Y:S01]  /*4e30*/  LDC R0, c[0x0][0x230] ;  /* 0x00008c00ff007b82 */ /* 0x000e620000000800 */
[----:B------:R-:W-:Y:S04]  /*4e40*/  STL.64 [R1+0x6a8], R144 ;  /* 0x0006a89001007387 */ /* 0x000fe80000100a00 */
        /* <DEDUP_REMOVED lines=9> */
[----:B------:R2:W-:Y:S04]  /*4ee0*/  STL.64 [R1+0x658], R124 ;  /* 0x0006587c01007387 */ /* 0x0005e80000100a00 */
[----:B--2---:R-:W2:Y:S04]  /*4ef0*/  LDL.LU.64 R124, [R1] ;  /* 0x00000000017c7983 */ /* 0x004ea80000300a00 */
[----:B------:R-:W3:Y:S04]  /*4f00*/  LDL.LU.64 R126, [R1+0x8] ;  /* 0x00000800017e7983 */ /* 0x000ee80000300a00 */
[----:B------:R-:W5:Y:S04]  /*4f10*/  LDL.LU.64 R128, [R1+0x10] ;  /* 0x0000100001807983 */ /* 0x000f680000300a00 */
[----:B------:R-:W4:Y:S04]  /*4f20*/  LDL.LU.64 R130, [R1+0x18] ;  /* 0x0000180001827983 */ /* 0x000f280000300a00 */
[----:B------:R-:W2:Y:S04]  /*4f30*/  LDL.LU.64 R132, [R1+0x20] ;  /* 0x0000200001847983 */ /* 0x000ea80000300a00 */
        /* <DEDUP_REMOVED lines=9> */
[----:B---3--:R-:W-:Y:S04]  /*4fd0*/  STL.64 [R1+0x8c0], R150 ;  /* 0x0008c09601007387 */ /* 0x008fe80000100a00 */
[----:B--2---:R-:W-:Y:S04]  /*4fe0*/  STL.64 [R1+0x8b8], R148 ;  /* 0x0008b89401007387 */ /* 0x004fe80000100a00 */
[----:B----4-:R-:W-:Y:S04]  /*4ff0*/  STL.64 [R1+0x8b0], R146 ;  /* 0x0008b09201007387 */ /* 0x010fe80000100a00 */
[----:B-----5:R-:W-:Y:S04]  /*5000*/  STL.64 [R1+0x8a8], R144 ;  /* 0x0008a89001007387 */ /* 0x020fe80000100a00 */
        /* <DEDUP_REMOVED lines=60> */
[----:B--2---:R-:W2:Y:S04]  /*53d0*/  LDL.LU.64 R24, [R1+0x200] ;  /* 0x0002000001187983 */ /* 0x004ea80000300a00 */
[----:B------:R-:W3:Y:S04]  /*53e0*/  LDL.LU.64 R26, [R1+0x208] ;  /* 0x00020800011a7983 */ /* 0x000ee80000300a00 */
[----:B------:R-:W4:Y:S04]  /*53f0*/  LDL.LU.64 R28, [R1+0x210] ;  /* 0x00021000011c7983 */ /* 0x000f280000300a00 */
[----:B------:R-:W5:Y:S04]  /*5400*/  LDL.LU.64 R30, [R1+0x218] ;  /* 0x00021800011e7983 */ /* 0x000f680000300a00 */
[----:B------:R-:W2:Y:S04]  /*5410*/  LDL.LU.64 R32, [R1+0x220] ;  /* 0x0002200001207983 */ /* 0x000ea80000300a00 */
        /* <DEDUP_REMOVED lines=59> */
[----:B-----5:R-:W-:Y:S04]  /*57d0*/  STL.64 [R1+0xac0], R150 ;  /* 0x000ac09601007387 */ /* 0x020fe80000100a00 */
[----:B----4-:R-:W-:Y:S04]  /*57e0*/  STL.64 [R1+0xab8], R148 ;  /* 0x000ab89401007387 */ /* 0x010fe80000100a00 */
[----:B---3--:R-:W-:Y:S04]  /*57f0*/  STL.64 [R1+0xab0], R146 ;  /* 0x000ab09201007387 */ /* 0x008fe80000100a00 */
[----:B--2---:R-:W-:Y:S04]  /*5800*/  STL.64 [R1+0xaa8], R144 ;  /* 0x000aa89001007387 */ /* 0x004fe80000100a00 */
        /* <DEDUP_REMOVED lines=61> */
[----:B------:R-:W2:Y:S04]  /*5be0*/  LDL.LU.64 R26, [R1+0x408] ;  /* 0x00040800011a7983 */ /* 0x000ea80000300a00 */
        /* <DEDUP_REMOVED lines=61> */
[----:B------:R-:W2:Y:S01]  /*5fc0*/  LDL.LU.64 R150, [R1+0x5f8] ;  /* 0x0005f80001967983 */ /* 0x000ea20000300a00 */
[----:B------:R-:W-:-:S02]  /*5fd0*/  UIADD3 UR20, UP0, UR20, 0x2, URZ ;  /* 0x0000000214147890 */ /* 0x000fc4000ff1e03f */
[----:B------:R-:W-:Y:S01]  /*5fe0*/  UIADD3.64 UR22, UR6, -UR22, URZ ;  /* 0x8000001606167297 */ /* 0x000fe2000fffe03f */
[----:B------:R-:W3:Y:S01]  /*5ff0*/  LDL.LU.64 R152, [R1+0x70] ;  /* 0x0000700001987983 */ /* 0x000ee20000300a00 */
[----:B------:R-:W-:-:S03]  /*6000*/  UIADD3.X UR21, UR8, -0x7fffffe0, URZ, UP0, !UPT ;  /* 0x8000002008157890 */ /* 0x000fc600087fe43f */
[----:B------:R-:W3:Y:S04]  /*6010*/  LDL.LU.64 R154, [R1+0x78] ;  /* 0x00007800019a7983 */ /* 0x000ee80000300a00 */
        /* <DEDUP_REMOVED lines=47> */
[----:B------:R-:W3:Y:S01]  /*6310*/  LDL.LU.64 R250, [R1+0x1f8] ;  /* 0x0001f80001fa7983 */ /* 0x000ee20000300a00 */
[----:B--2---:R-:W-:-:S06]  /*6320*/  WARPGROUP.ARRIVE ;  /* 0x00000000000079c5 */ /* 0x004fcc0000000000 */
[----:B------:R-:W-:Y:S03]  /*6330*/  QGMMA.64x256x32.F32.E4M3.E4M3 R24, gdesc[UR16], R24, gsb0 ;  /* 0x03e00000101879f3 */ /* 0x000fe60008000818 */
[----:B------:R-:W-:Y:S02]  /*6340*/  WARPGROUP.DEPBAR.LE gsb0, 0x0 ;  /* 0x00008000000079c5 */ /* 0x000fe40000010000 */
[----:B------:R-:W-:-:S15]  /*6350*/  WARPGROUP.ARRIVE ;  /* 0x00000000000079c5 */ /* 0x000fde0000000000 */
[----:B------:R-:W-:-:S08]  /*6360*/  NOP ;  /* 0x0000000000007918 */ /* 0x000fd00000000000 */
[----:B------:R-:W-:Y:S03]  /*6370*/  QGMMA.64x256x32.F32.E4M3.E4M3 R24, gdesc[UR20], R24, gsb0 ;  /* 0x03e00000141879f3 */ /* 0x000fe60008000818 */
[----:B------:R-:W-:Y:S02]  /*6380*/  WARPGROUP.DEPBAR.LE gsb0, 0x0 ;  /* 0x00008000000079c5 */ /* 0x000fe40000010000 */
        /* <DEDUP_REMOVED lines=128> */
[----:B------:R-:W-:-:S02]  /*6b90*/  UIADD3.64 UR16, UR20, 0xfe, URZ ;  /* 0x000000fe14107897 */ /* 0x000fc4000fffe03f */
[----:B------:R-:W-:Y:S01]  /*6ba0*/  UIADD3.64 UR32, UR20, 0x100, URZ ;  /* 0x0000010014207897 */ /* 0x000fe2000fffe03f */
[----:B------:R-:W-:Y:S01]  /*6bb0*/  UMOV UR34, UR22 ;  /* 0x0000001600227c82 */ /* 0x000fe20008000000 */
[----:B------:R-:W-:Y:S01]  /*6bc0*/  UMOV UR35, UR23 ;  /* 0x0000001700237c82 */ /* 0x000fe20008000000 */
        /* <DEDUP_REMOVED lines=71> */
[----:B--2---:R-:W3:Y:S04]  /*7040*/  LDL.LU.64 R150, [R1+0x8c0] ;  /* 0x0008c00001967983 */ /* 0x004ee80000300a00 */
        /* <DEDUP_REMOVED lines=13> */
[----:B------:R-:W-:-:S02]  /*7120*/  UIADD3.64 UR16, UR20, 0x1fe, URZ ;  /* 0x000001fe14107897 */ /* 0x000fc4000fffe03f */
[----:B------:R-:W-:Y:S01]  /*7130*/  UIADD3.64 UR32, UR20, 0x200, URZ ;  /* 0x0000020014207897 */ /* 0x000fe2000fffe03f */
[----:B------:R-:W2:Y:S01]  /*7140*/  LDL.LU.64 R122, [R1+0x850] ;  /* 0x00085000017a7983 */ /* 0x000ea20000300a00 */
[----:B------:R-:W-:Y:S01]  /*7150*/  UMOV UR34, UR22 ;  /* 0x0000001600227c82 */ /* 0x000fe20008000000 */
[----:B------:R-:W-:Y:S02]  /*7160*/  UMOV UR35, UR23 ;  /* 0x0000001700237c82 */ /* 0x000fe40008000000 */
        /* <DEDUP_REMOVED lines=49> */
[----:B---3--:R-:W-:-:S06]  /*7480*/  WARPGROUP.ARRIVE ;  /* 0x00000000000079c5 */ /* 0x008fcc0000000000 */
[----:B------:R-:W-:Y:S03]  /*7490*/  QGMMA.64x256x32.F32.E4M3.E4M3 R124, gdesc[UR16], R124, gsb0 ;  /* 0x03e00000107c79f3 */ /* 0x000fe6000800087c */
[----:B------:R-:W-:Y:S02]  /*74a0*/  WARPGROUP.DEPBAR.LE gsb0, 0x0 ;  /* 0x00008000000079c5 */ /* 0x000fe40000010000 */
[----:B------:R-:W-:-:S15]  /*74b0*/  WARPGROUP.ARRIVE ;  /* 0x00000000000079c5 */ /* 0x000fde0000000000 */
[----:B------:R-:W-:-:S08]  /*74c0*/  NOP ;  /* 0x0000000000007918 */ /* 0x000fd00000000000 */
[----:B------:R-:W-:Y:S03]  /*74d0*/  QGMMA.64x256x32.F32.E4M3.E4M3 R124, gdesc[UR32], R124, gsb0 ;  /* 0x03e00000207c79f3 */ /* 0x000fe6000800087c */
[----:B------:R-:W-:Y:S02]  /*74e0*/  WARPGROUP.DEPBAR.LE gsb0, 0x0 ;  /* 0x00008000000079c5 */ /* 0x000fe40000010000 */
[----:B------:R-:W-:Y:S04]  /*74f0*/  STL.64 [R1], R124 ;  /* 0x0000007c01007387 */ /* 0x000fe80000100a00 */
        /* <DEDUP_REMOVED lines=63> */
[----:B---3--:R-:W2:Y:S04]  /*78f0*/  LDL.LU.64 R150, [R1+0x6c0] ;  /* 0x0006c00001967983 */ /* 0x008ea80000300a00 */
        /* <DEDUP_REMOVED lines=14> */
[----:B------:R-:W-:Y:S02]  /*79e0*/  UIADD3.64 UR20, UR20, 0x300, URZ ;  /* 0x0000030014147897 */ /* 0x000fe4000fffe03f */
[----:B------:R-:W-:Y:S02]  /*79f0*/  UIADD3 UR10, UR10, 0x40, URZ ;  /* 0x000000400a0a7890 */ /* 0x000fe4000fffe03f */
[----:B------:R-:W-:-:S04]  /*7a00*/  UIADD3 UR5, UR5, 0x1, URZ ;  /* 0x0000000105057890 */ /* 0x000fc8000fffe03f */
[----:B-1----:R-:W-:Y:S01]  /*7a10*/  ISETP.LE.AND P0, PT, R0, UR10, PT ;  /* 0x0000000a00007c0c */ /* 0x002fe2000bf03270 */
[----:B------:R-:W-:-:S04]  /*7a20*/  UISETP.NE.U32.AND UP0, UPT, UR5, 0x2, UPT ;  /* 0x000000020500788c */ /* 0x000fc8000bf05070 */
[----:B------:R-:W-:Y:S02]  /*7a30*/  USEL UR6, URZ, 0x1, UP0 ;  /* 0x000000013f067887 */ /* 0x000fe40008000000 */
[----:B------:R-:W-:Y:S02]  /*7a40*/  USEL UR5, UR5, URZ, UP0 ;  /* 0x0000003f05057287 */ /* 0x000fe40008000000 */
[----:B------:R-:W-:Y:S01]  /*7a50*/  ULOP3.LUT UR4, UR4, UR6, URZ, 0x3c, !UPT ;  /* 0x0000000604047292 */ /* 0x000fe2000f8e3c3f */
[----:B--2---:R-:W-:-:S06]  /*7a60*/  WARPGROUP.ARRIVE ;  /* 0x00000000000079c5 */ /* 0x004fcc0000000000 */
[----:B------:R-:W-:Y:S03]  /*7a70*/  QGMMA.64x256x32.F32.E4M3.E4M3 R24, gdesc[UR16], R24, gsb0 ;  /* 0x03e00000101879f3 */ /* 0x000fe60008000818 */
[----:B------:R-:W-:Y:S02]  /*7a80*/  WARPGROUP.DEPBAR.LE gsb0, 0x0 ;  /* 0x00008000000079c5 */ /* 0x000fe40000010000 */
[----:B------:R-:W-:-:S15]  /*7a90*/  WARPGROUP.ARRIVE ;  /* 0x00000000000079c5 */ /* 0x000fde0000000000 */
[----:B------:R-:W-:-:S08]  /*7aa0*/  NOP ;  /* 0x0000000000007918 */ /* 0x000fd00000000000 */
[----:B------:R-:W-:Y:S03]  /*7ab0*/  QGMMA.64x256x32.F32.E4M3.E4M3 R24, gdesc[UR20], R24, gsb0 ;  /* 0x03e00000141879f3 */ /* 0x000fe60008000818 */
[----:B------:R-:W-:Y:S02]  /*7ac0*/  WARPGROUP.DEPBAR.LE gsb0, 0x0 ;  /* 0x00008000000079c5 */ /* 0x000fe40000010000 */
[----:B----4-:R-:W-:Y:S05]  /*7ad0*/  @!P0 BRA `(.L_x_50) ;  /* 0xffffffd000108947 */ /* 0x010fea000383ffff */
.L_x_48:
[----:B------:R-:W5:Y:S04]  /*7ae0*/  LDL.LU R158, [R1+0x430] ;  /* 0x00043000019e7983 */ /* 0x000f680000300800 */
[----:B------:R-:W2:Y:S04]  /*7af0*/  LDL.LU R157, [R1+0x434] ;  /* 0x00043400019d7983 */ /* 0x000ea80000300800 */
        /* <DEDUP_REMOVED lines=24> */
[----:B-1----:R-:W2:Y:S04]  /*7c80*/  LDL.LU R4, [R1+0x498] ;  /* 0x0004980001047983 */ /* 0x002ea80000300800 */
[----:B------:R-:W2:Y:S04]  /*7c90*/  LDL.LU R3, [R1+0x49c] ;  /* 0x00049c0001037983 */ /* 0x000ea80000300800 */
[----:B----4-:R-:W4:Y:S04]  /*7ca0*/  LDL.LU R2, [R1+0x4a0] ;  /* 0x0004a00001027983 */ /* 0x010f280000300800 */
[----:B------:R-:W4:Y:S04]  /*7cb0*/  LDL.LU R0, [R1+0x4a4] ;  /* 0x0004a40001007983 */ /* 0x000f280000300800 */
[----:B------:R-:W4:Y:S04]  /*7cc0*/  LDL.LU R160, [R1+0x400] ;  /* 0x0004000001a07983 */ /* 0x000f280000300800 */
[----:B------:R-:W4:Y:S04]  /*7cd0*/  LDL.LU R159, [R1+0x404] ;  /* 0x00040400019f7983 */ /* 0x000f280000300800 */
[----:B------:R4:W-:Y:S04]  /*7ce0*/  STL [R1+0x754], R88 ;  /* 0x0007545801007387 */ /* 0x0009e80000100800 */
[----:B------:R-:W-:Y:S04]  /*7cf0*/  STL [R1+0x750], R89 ;  /* 0x0007505901007387 */ /* 0x000fe80000100800 */
        /* <DEDUP_REMOVED lines=61> */
[----:B------:R-:W-:Y:S01]  /*80d0*/  STL [R1+0x658], R151 ;  /* 0x0006589701007387 */ /* 0x000fe20000100800 */
[----:B------:R-:W-:-:S02]  /*80e0*/  F2FP.SATFINITE.E4M3.F32.PACK_AB_MERGE_C R32, R33, R32, RZ ;  /* 0x000000202120723e */ /* 0x000fc400048070ff */
[----:B------:R-:W-:Y:S01]  /*80f0*/  F2FP.SATFINITE.E4M3.F32.PACK_AB_MERGE_C R34, R35, R34, RZ ;  /* 0x000000222322723e */ /* 0x000fe200048070ff */
[----:B---3--:R-:W-:Y:S01]  /*8100*/  BAR.SYNC.DEFER_BLOCKING 0x0 ;  /* 0x0000000000007b1d */ /* 0x008fe20000010000 */
[----:B-----5:R-:W-:Y:S02]  /*8110*/  IMAD.MOV.U32 R190, RZ, RZ, R158 ;  /* 0x000000ffffbe7224 */ /* 0x020fe400078e009e */
[----:B--2---:R-:W-:Y:S02]  /*8120*/  IMAD.MOV.U32 R189, RZ, RZ, R157 ;  /* 0x000000ffffbd7224 */ /* 0x004fe400078e009d */
[----:B------:R-:W-:Y:S02]  /*8130*/  IMAD.MOV.U32 R188, RZ, RZ, R156 ;  /* 0x000000ffffbc7224 */ /* 0x000fe400078e009c */
[----:B------:R-:W-:Y:S01]  /*8140*/  IMAD.MOV.U32 R187, RZ, RZ, R155 ;  /* 0x000000ffffbb7224 */ /* 0x000fe200078e009b */
[----:B----4-:R-:W-:Y:S01]  /*8150*/  F2FP.SATFINITE.E4M3.F32.PACK_AB_MERGE_C R88, R159, R160, RZ ;  /* 0x000000a09f58723e */ /* 0x010fe200048070ff */
[----:B------:R-:W-:Y:S01]  /*8160*/  IMAD.MOV.U32 R186, RZ, RZ, R154 ;  /* 0x000000ffffba7224 */ /* 0x000fe200078e009a */
[----:B------:R-:W-:Y:S01]  /*8170*/  F2FP.SATFINITE.E4M3.F32.PACK_AB_MERGE_C R36, R37, R36, RZ ;  /* 0x000000242524723e */ /* 0x000fe200048070ff */
[----:B------:R-:W-:Y:S01]  /*8180*/  IMAD.MOV.U32 R185, RZ, RZ, R153 ;  /* 0x000000ffffb97224 */ /* 0x000fe200078e0099 */
[----:B------:R-:W-:Y:S01]  /*8190*/  F2FP.SATFINITE.E4M3.F32.PACK_AB_MERGE_C R38, R39, R38, RZ ;  /* 0x000000262726723e */ /* 0x000fe200048070ff */
[----:B------:R1:W-:Y:S01]  /*81a0*/  STL [R1+0x654], R88 ;  /* 0x0006545801007387 */ /* 0x0003e20000100800 */
[----:B------:R-:W-:Y:S01]  /*81b0*/  IMAD.MOV.U32 R184, RZ, RZ, R152 ;  /* 0x000000ffffb87224 */ /* 0x000fe200078e0098 */
[----:B------:R-:W-:Y:S01]  /*81c0*/  F2FP.SATFINITE.E4M3.F32.PACK_AB_MERGE_C R40, R41, R40, RZ ;  /* 0x000000282928723e */ /* 0x000fe200048070ff */
[----:B------:R-:W-:Y:S01]  /*81d0*/  IMAD.MOV.U32 R183, RZ, RZ, R23 ;  /* 0x000000ffffb77224 */ /* 0x000fe200078e0017 */
[----:B------:R-:W1:Y:S01]  /*81e0*/  LDL.LU R160, [R1+0x408] ;  /* 0x0004080001a07983 */ /* 0x000e620000300800 */
[----:B------:R-:W-:Y:S01]  /*81f0*/  IMAD.MOV.U32 R182, RZ, RZ, R22 ;  /* 0x000000ffffb67224 */ /* 0x000fe200078e0016 */
[----:B------:R-:W-:Y:S01]  /*8200*/  F2FP.SATFINITE.E4M3.F32.PACK_AB_MERGE_C R42, R43, R42, RZ ;  /* 0x0000002a2b2a723e */ /* 0x000fe200048070ff */
[----:B------:R-:W-:Y:S01]  /*8210*/  IMAD.MOV.U32 R181, RZ, RZ, R21 ;  /* 0x000000ffffb57224 */ /* 0x000fe200078e0015 */
[----:B------:R-:W1:Y:S01]  /*8220*/  LDL.LU R159, [R1+0x40c] ;  /* 0x00040c00019f7983 */ /* 0x000e620000300800 */
[----:B------:R-:W-:Y:S01]  /*8230*/  IMAD.MOV.U32 R180, RZ, RZ, R20 ;  /* 0x000000ffffb47224 */ /* 0x000fe200078e0014 */
[----:B------:R-:W-:Y:S01]  /*8240*/  F2FP.SATFINITE.E4M3.F32.PACK_AB_MERGE_C R44, R45, R44, RZ ;  /* 0x0000002c2d2c723e */ /* 0x000fe200048070ff */
[----:B------:R-:W-:Y:S01]  /*8250*/  IMAD.MOV.U32 R179, RZ, RZ, R19 ;  /* 0x000000ffffb37224 */ /* 0x000fe200078e0013 */
[----:B------:R-:W-:Y:S01]  /*8260*/  F2FP.SATFINITE.E4M3.F32.PACK_AB_MERGE_C R46, R47, R46, RZ ;  /* 0x0000002e2f2e723e */ /* 0x000fe200048070ff */
[----:B------:R-:W-:Y:S01]  /*8270*/  IMAD.MOV.U32 R178, RZ, RZ, R18 ;  /* 0x000000ffffb27224 */ /* 0x000fe200078e0012 */
[----:B------:R-:W-:Y:S01]  /*8280*/  F2FP.SATFINITE.E4M3.F32.PACK_AB_MERGE_C R56, R57, R56, RZ ;  /* 0x000000383938723e */ /* 0x000fe200048070ff */
[----:B------:R-:W-:Y:S01]  /*8290*/  IMAD.MOV.U32 R177, RZ, RZ, R17 ;  /* 0x000000ffffb17224 */ /* 0x000fe200078e0011 */
[----:B------:R-:W2:Y:S01]  /*82a0*/  @!P2 SYNCS.CCTL.IV [UR24+0x10000] ;  /* 0x01000000ff00a9b1 */ /* 0x000ea20008000018 */
[----:B-1----:R-:W-:Y:S01]  /*82b0*/  F2FP.SATFINITE.E4M3.F32.PACK_AB_MERGE_C R88, R159, R160, RZ ;  /* 0x000000a09f58723e */ /* 0x002fe200048070ff */
[----:B------:R-:W-:-:S02]  /*82c0*/  IMAD.MOV.U32 R176, RZ, RZ, R16 ;  /* 0x000000ffffb07224 */ /* 0x000fc400078e0010 */
[----:B------:R-:W-:Y:S02]  /*82d0*/  IMAD.MOV.U32 R175, RZ, RZ, R15 ;  /* 0x000000ffffaf7224 */ /* 0x000fe400078e000f */
[----:B------:R-:W-:Y:S01]  /*82e0*/  IMAD.MOV.U32 R174, RZ, RZ, R14 ;  /* 0x000000ffffae7224 */ /* 0x000fe200078e000e */
[----:B------:R1:W-:Y:S04]  /*82f0*/  STL [R1+0x650], R88 ;  /* 0x0006505801007387 */ /* 0x0003e80000100800 */
[----:B------:R-:W1:Y:S04]  /*8300*/  LDL.LU R160, [R1+0x410] ;  /* 0x0004100001a07983 */ /* 0x000e680000300800 */
[----:B------:R-:W1:Y:S01]  /*8310*/  LDL.LU R159, [R1+0x414] ;  /* 0x00041400019f7983 */ /* 0x000e620000300800 */
[----:B------:R-:W-:-:S02]  /*8320*/  IMAD.MOV.U32 R173, RZ, RZ, R13 ;  /* 0x000000ffffad7224 */ /* 0x000fc400078e000d */
[----:B------:R-:W-:Y:S02]  /*8330*/  IMAD.MOV.U32 R172, RZ, RZ, R12 ;  /* 0x000000ffffac7224 */ /* 0x000fe400078e000c */
[----:B------:R-:W-:Y:S02]  /*8340*/  IMAD.MOV.U32 R171, RZ, RZ, R11 ;  /* 0x000000ffffab7224 */ /* 0x000fe400078e000b */
[----:B------:R-:W-:Y:S02]  /*8350*/  IMAD.MOV.U32 R170, RZ, RZ, R10 ;  /* 0x000000ffffaa7224 */ /* 0x000fe400078e000a */
[----:B------:R-:W-:Y:S02]  /*8360*/  IMAD.MOV.U32 R169, RZ, RZ, R9 ;  /* 0x000000ffffa97224 */ /* 0x000fe400078e0009 */
[----:B------:R-:W-:Y:S02]  /*8370*/  IMAD.MOV.U32 R168, RZ, RZ, R8 ;  /* 0x000000ffffa87224 */ /* 0x000fe400078e0008 */
[----:B------:R-:W-:-:S02]  /*8380*/  IMAD.MOV.U32 R167, RZ, RZ, R7 ;  /* 0x000000ffffa77224 */ /* 0x000fc400078e0007 */
[----:B------:R-:W-:Y:S02]  /*8390*/  IMAD.MOV.U32 R166, RZ, RZ, R6 ;  /* 0x000000ffffa67224 */ /* 0x000fe400078e0006 */
[----:B------:R-:W-:Y:S02]  /*83a0*/  IMAD.MOV.U32 R165, RZ, RZ, R5 ;  /* 0x000000ffffa57224 */ /* 0x000fe400078e0005 */
[----:B------:R-:W-:Y:S02]  /*83b0*/  IMAD.MOV.U32 R164, RZ, RZ, R4 ;  /* 0x000000ffffa47224 */ /* 0x000fe400078e0004 */
[----:B------:R-:W-:Y:S02]  /*83c0*/  IMAD.MOV.U32 R163, RZ, RZ, R3 ;  /* 0x000000ffffa37224 */ /* 0x000fe400078e0003 */
[----:B------:R-:W-:Y:S02]  /*83d0*/  IMAD.MOV.U32 R162, RZ, RZ, R2 ;  /* 0x000000ffffa27224 */ /* 0x000fe400078e0002 */
[----:B------:R-:W-:Y:S01]  /*83e0*/  IMAD.MOV.U32 R161, RZ, RZ, R0 ;  /* 0x000000ffffa17224 */ /* 0x000fe200078e0000 */
[----:B------:R-:W-:-:S02]  /*83f0*/  F2FP.SATFINITE.E4M3.F32.PACK_AB_MERGE_C R90, R187, R188, RZ ;  /* 0x000000bcbb5a723e */ /* 0x000fc400048070ff */
[----:B------:R-:W-:Y:S01]  /*8400*/  F2FP.SATFINITE.E4M3.F32.PACK_AB_MERGE_C R89, R185, R186, RZ ;  /* 0x000000bab959723e */ /* 0x000fe200048070ff */
[----:B------:R-:W3:Y:S01]  /*8410*/  S2R R57, SR_TID.X ;  /* 0x0000000000397919 */ /* 0x000ee20000002100 */
[----:B--2---:R-:W-:Y:S01]  /*8420*/  BAR.SYNC.DEFER_BLOCKING 0x0 ;  /* 0x0000000000007b1d */ /* 0x004fe20000010000 */
[----:B------:R-:W-:Y:S02]  /*8430*/  F2FP.SATFINITE.E4M3.F32.PACK_AB_MERGE_C R24, R25, R24, RZ ;  /* 0x000000181918723e */ /* 0x000fe400048070ff */
[----:B------:R-:W-:Y:S02]  /*8440*/  F2FP.SATFINITE.E4M3.F32.PACK_AB_MERGE_C R28, R29, R28, RZ ;  /* 0x0000001c1d1c723e */ /* 0x000fe400048070ff */
[----:B------:R-:W-:Y:S02]  /*8450*/  F2FP.SATFINITE.E4M3.F32.PACK_AB_MERGE_C R26, R27, R26, RZ ;  /* 0x0000001a1b1a723e */ /* 0x000fe400048070ff */
[----:B------:R-:W-:Y:S02]  /*8460*/  F2FP.SATFINITE.E4M3.F32.PACK_AB_MERGE_C R48, R49, R48, RZ ;  /* 0x000000303130723e */ /* 0x000fe400048070ff */
[----:B------:R-:W-:-:S02]  /*8470*/  F2FP.SATFINITE.E4M3.F32.PACK_AB_MERGE_C R50, R51, R50, RZ ;  /* 0x000000323332723e */ /* 0x000fc400048070ff */
[----:B------:R-:W-:Y:S02]  /*8480*/  F2FP.SATFINITE.E4M3.F32.PACK_AB_MERGE_C R52, R53, R52, RZ ;  /* 0x000000343534723e */ /* 0x000fe400048070ff */
[----:B------:R-:W-:Y:S01]  /*8490*/  F2FP.SATFINITE.E4M3.F32.PACK_AB_MERGE_C R54, R55, R54, RZ ;  /* 0x000000363736723e */ /* 0x000fe200048070ff */
[----:B------:R-:W2:Y:S01]  /*84a0*/  @!P2 SYNCS.CCTL.IV [UR24+0x10008] ;  /* 0x01000800ff00a9b1 */ /* 0x000ea20008000018 */
[----:B-1----:R-:W-:-:S05]  /*84b0*/  F2FP.SATFINITE.E4M3.F32.PACK_AB_MERGE_C R88, R159, R160, RZ ;  /* 0x000000a09f58723e */ /* 0x002fca00048070ff */
[----:B------:R1:W-:Y:S04]  /*84c0*/  STL [R1+0x64c], R88 ;  /* 0x00064c5801007387 */ /* 0x0003e80000100800 */
[----:B------:R-:W1:Y:S04]  /*84d0*/  LDL.LU R160, [R1+0x418] ;  /* 0x0004180001a07983 */ /* 0x000e680000300800 */
[----:B------:R-:W1:Y:S02]  /*84e0*/  LDL.LU R159, [R1+0x41c] ;  /* 0x00041c00019f7983 */ /* 0x000e640000300800 */
        /* <DEDUP_REMOVED lines=10> */
[----:B------:R-:W4:Y:S04]  /*8590*/  LDL.LU R160, [R1+0x4a8] ;  /* 0x0004a80001a07983 */ /* 0x000f280000300800 */
[----:B------:R-:W4:Y:S04]  /*85a0*/  LDL.LU R159, [R1+0x4ac] ;  /* 0x0004ac00019f7983 */ /* 0x000f280000300800 */
[----:B------:R-:W5:Y:S04]  /*85b0*/  LDL.LU R158, [R1+0x4b0] ;  /* 0x0004b000019e7983 */ /* 0x000f680000300800 */
[----:B------:R-:W5:Y:S04]  /*85c0*/  LDL.LU R157, [R1+0x4b4] ;  /* 0x0004b400019d7983 */ /* 0x000f680000300800 */
[----:B------:R-:W3:Y:S04]  /*85d0*/  LDL.LU R156, [R1+0x4b8] ;  /* 0x0004b800019c7983 */ /* 0x000ee80000300800 */
[----:B------:R-:W3:Y:S04]  /*85e0*/  LDL.LU R155, [R1+0x4bc] ;  /* 0x0004bc00019b7983 */ /* 0x000ee80000300800 */
        /* <DEDUP_REMOVED lines=25> */
[----:B------:R-:W2:Y:S01]  /*8780*/  LDL.LU R0, [R1+0x524] ;  /* 0x0005240001007983 */ /* 0x000ea20000300800 */
[----:B-1----:R-:W-:-:S05]  /*8790*/  F2FP.SATFINITE.E4M3.F32.PACK_AB_MERGE_C R88, R189, R190, RZ ;  /* 0x000000bebd58723e */ /* 0x002fca00048070ff */
[----:B------:R1:W-:Y:S04]  /*87a0*/  STL [R1+0x63c], R88 ;  /* 0x00063c5801007387 */ /* 0x0003e80000100800 */
[----:B------:R1:W-:Y:S04]  /*87b0*/  STL [R1+0x638], R90 ;  /* 0x0006385a01007387 */ /* 0x0003e80000100800 */
[----:B------:R1:W-:Y:S02]  /*87c0*/  STL [R1+0x634], R89 ;  /* 0x0006345901007387 */ /* 0x0003e40000100800 */
[----:B-1----:R-:W-:-:S02]  /*87d0*/  F2FP.SATFINITE.E4M3.F32.PACK_AB_MERGE_C R88, R183, R184, RZ ;  /* 0x000000b8b758723e */ /* 0x002fc400048070ff */
[----:B------:R-:W-:-:S03]  /*87e0*/  F2FP.SATFINITE.E4M3.F32.PACK_AB_MERGE_C R90, R181, R182, RZ ;  /* 0x000000b6b55a723e */ /* 0x000fc600048070ff */
[----:B------:R1:W-:Y:S01]  /*87f0*/  STL [R1+0x630], R88 ;  /* 0x0006305801007387 */ /* 0x0003e20000100800 */
[----:B------:R-:W-:-:S03]  /*8800*/  F2FP.SATFINITE.E4M3.F32.PACK_AB_MERGE_C R89, R179, R180, RZ ;  /* 0x000000b4b359723e */ /* 0x000fc600048070ff */
[----:B------:R1:W-:Y:S04]  /*8810*/  STL [R1+0x62c], R90 ;  /* 0x00062c5a01007387 */ /* 0x0003e80000100800 */
[----:B------:R1:W-:Y:S02]  /*8820*/  STL [R1+0x628], R89 ;  /* 0x0006285901007387 */ /* 0x0003e40000100800 */
[----:B-1----:R-:W-:Y:S02]  /*8830*/  F2FP.SATFINITE.E4M3.F32.PACK_AB_MERGE_C R88, R177, R178, RZ ;  /* 0x000000b2b158723e */ /* 0x002fe400048070ff */
        /* <DEDUP_REMOVED lines=16> */
[----:B------:R3:W-:Y:S01]  /*8940*/  STL [R1+0x604], R89 ;  /* 0x0006045901007387 */ /* 0x0007e20000100800 */
[----:B----4-:R-:W-:-:S05]  /*8950*/  F2FP.SATFINITE.E4M3.F32.PACK_AB_MERGE_C R88, R159, R160, RZ ;  /* 0x000000a09f58723e */ /* 0x010fca00048070ff */
[----:B------:R2:W-:Y:S01]  /*8960*/  STL [R1+0x4ac], R88 ;  /* 0x0004ac5801007387 */ /* 0x0005e20000100800 */
[----:B-----5:R-:W-:-:S05]  /*8970*/  F2FP.SATFINITE.E4M3.F32.PACK_AB_MERGE_C R90, R157, R158, RZ ;  /* 0x0000009e9d5a723e */ /* 0x020fca00048070ff */
[----:B------:R-:W-:Y:S01]  /*8980*/  STL [R1+0x4a8], R90 ;  /* 0x0004a85a01007387 */ /* 0x000fe20000100800 */
[----:B---3--:R-:W-:-:S05]  /*8990*/  F2FP.SATFINITE.E4M3.F32.PACK_AB_MERGE_C R89, R155, R156, RZ ;  /* 0x0000009c9b59723e */ /* 0x008fca00048070ff */
[----:B------:R-:W-:Y:S01]  /*89a0*/  STL [R1+0x4a4], R89 ;  /* 0x0004a45901007387 */ /* 0x000fe20000100800 */
[----:B--2---:R-:W-:-:S05]  /*89b0*/  F2FP.SATFINITE.E4M3.F32.PACK_AB_MERGE_C R88, R153, R154, RZ ;  /* 0x0000009a9958723e */ /* 0x004fca00048070ff */
[----:B------:R-:W-:Y:S01]  /*89c0*/  STL [R1+0x4a0], R88 ;  /* 0x0004a05801007387 */ /* 0x000fe20000100800 */
[----:B------:R-:W-:-:S05]  /*89d0*/  F2FP.SATFINITE.E4M3.F32.PACK_AB_MERGE_C R23, R23, R152, RZ ;  /* 0x000000981717723e */ /* 0x000fca00048070ff */
[----:B------:R1:W-:Y:S01]  /*89e0*/  STL [R1+0x49c], R23 ;  /* 0x00049c1701007387 */ /* 0x0003e20000100800 */
        /* <DEDUP_REMOVED lines=18> */
[----:B------:R-:W-:-:S03]  /*8b10*/  F2FP.SATFINITE.E4M3.F32.PACK_AB_MERGE_C R3, R3, R4, RZ ;  /* 0x000000040303723e */ /* 0x000fc600048070ff */
[----:B------:R-:W5:Y:S04]  /*8b20*/  LDL.LU R190, [R1+0x528] ;  /* 0x0005280001be7983 */ /* 0x000f680000300800 */
[----:B------:R5:W-:Y:S01]  /*8b30*/  STL [R1+0x474], R3 ;  /* 0x0004740301007387 */ /* 0x000be20000100800 */
[----:B------:R-:W-:-:S03]  /*8b40*/  F2FP.SATFINITE.E4M3.F32.PACK_AB_MERGE_C R0, R0, R2, RZ ;  /* 0x000000020000723e */ /* 0x000fc600048070ff */
[----:B------:R-:W5:Y:S04]  /*8b50*/  LDL.LU R189, [R1+0x52c] ;  /* 0x00052c0001bd7983 */ /* 0x000f680000300800 */
[----:B------:R5:W-:Y:S04]  /*8b60*/  STL [R1+0x470], R0 ;  /* 0x0004700001007387 */ /* 0x000be80000100800 */
[----:B------:R-:W5:Y:S04]  /*8b70*/  LDL.LU R188, [R1+0x530] ;  /* 0x0005300001bc7983 */ /* 0x000f680000300800 */
        /* <DEDUP_REMOVED lines=36> */
[----:B-1----:R-:W5:Y:S04]  /*8dc0*/  LDL.LU R23, [R1+0x5c4] ;  /* 0x0005c40001177983 */ /* 0x002f680000300800 */
[----:B------:R-:W5:Y:S04]  /*8dd0*/  LDL.LU R22, [R1+0x5c8] ;  /* 0x0005c80001167983 */ /* 0x000f680000300800 */
[----:B--2---:R-:W2:Y:S04]  /*8de0*/  LDL.LU R21, [R1+0x5cc] ;  /* 0x0005cc0001157983 */ /* 0x004ea80000300800 */
[----:B------:R-:W2:Y:S04]  /*8df0*/  LDL.LU R20, [R1+0x5d0] ;  /* 0x0005d00001147983 */ /* 0x000ea80000300800 */
[----:B---3--:R-:W3:Y:S04]  /*8e00*/  LDL.LU R19, [R1+0x5d4] ;  /* 0x0005d40001137983 */ /* 0x008ee80000300800 */
[----:B------:R-:W3:Y:S04]  /*8e10*/  LDL.LU R18, [R1+0x5d8] ;  /* 0x0005d80001127983 */ /* 0x000ee80000300800 */
[----:B----4-:R-:W4:Y:S04]  /*8e20*/  LDL.LU R17, [R1+0x5dc] ;  /* 0x0005dc0001117983 */ /* 0x010f280000300800 */
[----:B------:R-:W4:Y:S04]  /*8e30*/  LDL.LU R16, [R1+0x5e0] ;  /* 0x0005e00001107983 */ /* 0x000f280000300800 */
[----:B-----5:R-:W5:Y:S04]  /*8e40*/  LDL.LU R15, [R1+0x5e4] ;  /* 0x0005e400010f7983 */ /* 0x020f680000300800 */
        /* <DEDUP_REMOVED lines=13> */
[----:B------:R-:W5:Y:S01]  /*8f20*/  LDL.LU R0, [R1+0x21c] ;  /* 0x00021c0001007983 */ /* 0x000f620000300800 */
[----:B------:R-:W-:-:S05]  /*8f30*/  F2FP.SATFINITE.E4M3.F32.PACK_AB_MERGE_C R88, R189, R190, RZ ;  /* 0x000000bebd58723e */ /* 0x000fca00048070ff */
[----:B------:R1:W-:Y:S01]  /*8f40*/  STL [R1+0x46c], R88 ;  /* 0x00046c5801007387 */ /* 0x0003e20000100800 */
[----:B------:R-:W-:Y:S02]  /*8f50*/  F2FP.SATFINITE.E4M3.F32.PACK_AB_MERGE_C R90, R187, R188, RZ ;  /* 0x000000bcbb5a723e */ /* 0x000fe400048070ff */
[----:B------:R-:W-:-:S03]  /*8f60*/  F2FP.SATFINITE.E4M3.F32.PACK_AB_MERGE_C R89, R185, R186, RZ ;  /* 0x000000bab959723e */ /* 0x000fc600048070ff */
[----:B------:R1:W-:Y:S02]  /*8f70*/  STL [R1+0x468], R90 ;  /* 0x0004685a01007387 */ /* 0x0003e40000100800 */
[----:B-1----:R-:W-:Y:S02]  /*8f80*/  F2FP.SATFINITE.E4M3.F32.PACK_AB_MERGE_C R88, R183, R184, RZ ;  /* 0x000000b8b758723e */ /* 0x002fe400048070ff */
[----:B------:R1:W-:Y:S04]  /*8f90*/  STL [R1+0x464], R89 ;  /* 0x0004645901007387 */ /* 0x0003e80000100800 */
[----:B------:R1:W-:Y:S01]  /*8fa0*/  STL [R1+0x460], R88 ;  /* 0x0004605801007387 */ /* 0x0003e20000100800 */
[----:B------:R-:W-:Y:S02]  /*8fb0*/  F2FP.SATFINITE.E4M3.F32.PACK_AB_MERGE_C R90, R181, R182, RZ ;  /* 0x000000b6b55a723e */ /* 0x000fe400048070ff */
[----:B-1----:R-:W-:-:S03]  /*8fc0*/  F2FP.SATFINITE.E4M3.F32.PACK_AB_MERGE_C R89, R179, R180, RZ ;  /* 0x000000b4b359723e */ /* 0x002fc600048070ff */
        /* <DEDUP_REMOVED lines=24> */
[----:B------:R-:W-:Y:S01]  /*9150*/  STL [R1+0x42c], R90 ;  /* 0x00042c5a01007387 */ /* 0x000fe20000100800 */
[----:B------:R-:W-:-:S03]  /*9160*/  F2FP.SATFINITE.E4M3.F32.PACK_AB_MERGE_C R88, R153, R154, RZ ;  /* 0x0000009a9958723e */ /* 0x000fc600048070ff */
[----:B------:R-:W-:Y:S01]  /*9170*/  STL [R1+0x428], R89 ;  /* 0x0004285901007387 */ /* 0x000fe20000100800 */
[----:B------:R-:W-:-:S03]  /*9180*/  F2FP.SATFINITE.E4M3.F32.PACK_AB_MERGE_C R23, R23, R152, RZ ;  /* 0x000000981717723e */ /* 0x000fc600048070ff */
[----:B------:R-:W-:Y:S01]  /*9190*/  STL [R1+0x424], R88 ;  /* 0x0004245801007387 */ /* 0x000fe20000100800 */
[----:B--2---:R-:W-:-:S03]  /*91a0*/  F2FP.SATFINITE.E4M3.F32.PACK_AB_MERGE_C R21, R21, R22, RZ ;  /* 0x000000161515723e */ /* 0x004fc600048070ff */
[----:B------:R1:W-:Y:S01]  /*91b0*/  STL [R1+0x420], R23 ;  /* 0x0004201701007387 */ /* 0x0003e20000100800 */
[----:B---3--:R-:W-:-:S03]  /*91c0*/  F2FP.SATFINITE.E4M3.F32.PACK_AB_MERGE_C R19, R19, R20, RZ ;  /* 0x000000141313723e */ /* 0x008fc600048070ff */
[----:B------:R2:W-:Y:S01]  /*91d0*/  STL [R1+0x41c], R21 ;  /* 0x00041c1501007387 */ /* 0x0005e20000100800 */
[----:B----4-:R-:W-:-:S03]  /*91e0*/  F2FP.SATFINITE.E4M3.F32.PACK_AB_MERGE_C R17, R17, R18, RZ ;  /* 0x000000121111723e */ /* 0x010fc600048070ff */
[----:B------:R3:W-:Y:S01]  /*91f0*/  STL [R1+0x418], R19 ;  /* 0x0004181301007387 */ /* 0x0007e20000100800 */
[----:B-----5:R-:W-:-:S03]  /*9200*/  F2FP.SATFINITE.E4M3.F32.PACK_AB_MERGE_C R15, R15, R16, RZ ;  /* 0x000000100f0f723e */ /* 0x020fc600048070ff */
[----:B------:R4:W-:Y:S01]  /*9210*/  STL [R1+0x414], R17 ;  /* 0x0004141101007387 */ /* 0x0009e20000100800 */
[----:B------:R-:W-:-:S03]  /*9220*/  F2FP.SATFINITE.E4M3.F32.PACK_AB_MERGE_C R13, R13, R14, RZ ;  /* 0x0000000e0d0d723e */ /* 0x000fc600048070ff */
        /* <DEDUP_REMOVED lines=8> */
[----:B------:R5:W-:Y:S04]  /*92b0*/  STL [R1+0x400], R7 ;  /* 0x0004000701007387 */ /* 0x000be80000100800 */
        /* <DEDUP_REMOVED lines=125> */
[----:B------:R-:W-:-:S02]  /*9a90*/  F2FP.SATFINITE.E4M3.F32.PACK_AB_MERGE_C R251, R247, R248, RZ ;  /* 0x000000f8f7fb723e */ /* 0x000fc400048070ff */
[----:B------:R-:W-:Y:S01]  /*9aa0*/  F2FP.SATFINITE.E4M3.F32.PACK_AB_MERGE_C R247, R243, R244, RZ ;  /* 0x000000f4f3f7723e */ /* 0x000fe200048070ff */
[----:B------:R-:W5:Y:S01]  /*9ab0*/  LDL.LU R88, [R1] ;  /* 0x0000000001587983 */ /* 0x000f620000300800 */
[----:B------:R-:W-:Y:S02]  /*9ac0*/  F2FP.SATFINITE.E4M3.F32.PACK_AB_MERGE_C R249, R245, R246, RZ ;  /* 0x000000f6f5f9723e */ /* 0x000fe400048070ff */
[----:B------:R-:W-:Y:S02]  /*9ad0*/  F2FP.SATFINITE.E4M3.F32.PACK_AB_MERGE_C R243, R239, R240, RZ ;  /* 0x000000f0eff3723e */ /* 0x000fe400048070ff */
[----:B------:R-:W-:Y:S02]  /*9ae0*/  F2FP.SATFINITE.E4M3.F32.PACK_AB_MERGE_C R245, R241, R242, RZ ;  /* 0x000000f2f1f5723e */ /* 0x000fe400048070ff */
[----:B------:R-:W-:Y:S02]  /*9af0*/  F2FP.SATFINITE.E4M3.F32.PACK_AB_MERGE_C R239, R235, R236, RZ ;  /* 0x000000ecebef723e */ /* 0x000fe400048070ff */
[----:B------:R-:W-:-:S02]  /*9b00*/  F2FP.SATFINITE.E4M3.F32.PACK_AB_MERGE_C R241, R237, R238, RZ ;  /* 0x000000eeedf1723e */ /* 0x000fc400048070ff */
[----:B------:R-:W-:Y:S02]  /*9b10*/  F2FP.SATFINITE.E4M3.F32.PACK_AB_MERGE_C R235, R231, R232, RZ ;  /* 0x000000e8e7eb723e */ /* 0x000fe400048070ff */
        /* <DEDUP_REMOVED lines=41> */
[----:B--2---:R-:W-:Y:S02]  /*9db0*/  F2FP.SATFINITE.E4M3.F32.PACK_AB_MERGE_C R153, R21, R22, RZ ;  /* 0x000000161599723e */ /* 0x004fe400048070ff */
[----:B---3--:R-:W-:Y:S02]  /*9dc0*/  F2FP.SATFINITE.E4M3.F32.PACK_AB_MERGE_C R23, R19, R20, RZ ;  /* 0x000000141317723e */ /* 0x008fe400048070ff */
[----:B----4-:R-:W-:Y:S02]  /*9dd0*/  F2FP.SATFINITE.E4M3.F32.PACK_AB_MERGE_C R21, R17, R18, RZ ;  /* 0x000000121115723e */ /* 0x010fe400048070ff */
[----:B-----5:R-:W-:Y:S02]  /*9de0*/  F2FP.SATFINITE.E4M3.F32.PACK_AB_MERGE_C R19, R15, R16, RZ ;  /* 0x000000100f13723e */ /* 0x020fe400048070ff */
[----:B------:R-:W-:Y:S02]  /*9df0*/  F2FP.SATFINITE.E4M3.F32.PACK_AB_MERGE_C R17, R13, R14, RZ ;  /* 0x0000000e0d11723e */ /* 0x000fe400048070ff */
[----:B------:R-:W-:-:S02]  /*9e00*/  F2FP.SATFINITE.E4M3.F32.PACK_AB_MERGE_C R15, R11, R12, RZ ;  /* 0x0000000c0b0f723e */ /* 0x000fc400048070ff */
[----:B------:R-:W-:Y:S02]  /*9e10*/  F2FP.SATFINITE.E4M3.F32.PACK_AB_MERGE_C R13, R9, R10, RZ ;  /* 0x0000000a090d723e */ /* 0x000fe400048070ff */
[----:B------:R-:W-:Y:S02]  /*9e20*/  F2FP.SATFINITE.E4M3.F32.PACK_AB_MERGE_C R11, R7, R8, RZ ;  /* 0x00000008070b723e */ /* 0x000fe400048070ff */
[----:B------:R-:W-:Y:S02]  /*9e30*/  F2FP.SATFINITE.E4M3.F32.PACK_AB_MERGE_C R9, R5, R6, RZ ;  /* 0x000000060509723e */ /* 0x000fe400048070ff */
[----:B------:R-:W-:Y:S02]  /*9e40*/  F2FP.SATFINITE.E4M3.F32.PACK_AB_MERGE_C R7, R3, R4, RZ ;  /* 0x000000040307723e */ /* 0x000fe400048070ff */
[----:B------:R-:W2:Y:S04]  /*9e50*/  LDL.LU R3, [R1+0x4] ;  /* 0x0000040001037983 */ /* 0x000ea80000300800 */
[----:B------:R-:W3:Y:S01]  /*9e60*/  LDL.LU R89, [R1+0x8] ;  /* 0x0000080001597983 */ /* 0x000ee20000300800 */
[----:B------:R-:W-:-:S03]  /*9e70*/  F2FP.SATFINITE.E4M3.F32.PACK_AB_MERGE_C R5, R0, R2, RZ ;  /* 0x000000020005723e */ /* 0x000fc600048070ff */
[----:B------:R-:W3:Y:S04]  /*9e80*/  LDL.LU R0, [R1+0xc] ;  /* 0x00000c0001007983 */ /* 0x000ee80000300800 */
[----:B------:R-:W4:Y:S04]  /*9e90*/  LDL.LU R90, [R1+0x10] ;  /* 0x00001000015a7983 */ /* 0x000f280000300800 */
[----:B------:R-:W4:Y:S04]  /*9ea0*/  LDL.LU R2, [R1+0x14] ;  /* 0x0000140001027983 */ /* 0x000f280000300800 */
        /* <DEDUP_REMOVED lines=122> */
[----:B--2---:R-:W-:-:S02]  /*a650*/  F2FP.SATFINITE.E4M3.F32.PACK_AB_MERGE_C R3, R3, R88, RZ ;  /* 0x000000580303723e */ /* 0x004fc400048070ff */
[----:B---3--:R-:W-:Y:S01]  /*a660*/  F2FP.SATFINITE.E4M3.F32.PACK_AB_MERGE_C R0, R0, R89, RZ ;  /* 0x000000590000723e */ /* 0x008fe200048070ff */
[----:B------:R-:W2:Y:S01]  /*a670*/  LDL.LU R88, [R1+0x754] ;  /* 0x0007540001587983 */ /* 0x000ea20000300800 */
[----:B----4-:R-:W-:Y:S02]  /*a680*/  F2FP.SATFINITE.E4M3.F32.PACK_AB_MERGE_C R2, R2, R90, RZ ;  /* 0x0000005a0202723e */ /* 0x010fe400048070ff */
[----:B-----5:R-:W-:Y:S01]  /*a690*/  F2FP.SATFINITE.E4M3.F32.PACK_AB_MERGE_C R4, R4, R91, RZ ;  /* 0x0000005b0404723e */ /* 0x020fe200048070ff */
[----:B------:R-:W2:Y:S01]  /*a6a0*/  LDL.LU R89, [R1+0x750] ;  /* 0x0007500001597983 */ /* 0x000ea20000300800 */
[----:B------:R-:W-:-:S03]  /*a6b0*/  F2FP.SATFINITE.E4M3.F32.PACK_AB_MERGE_C R6, R6, R92, RZ ;  /* 0x0000005c0606723e */ /* 0x000fc600048070ff */
[----:B------:R-:W3:Y:S01]  /*a6c0*/  LDL.LU R90, [R1+0x74c] ;  /* 0x00074c00015a7983 */ /* 0x000ee20000300800 */
[----:B------:R-:W-:-:S03]  /*a6d0*/  F2FP.SATFINITE.E4M3.F32.PACK_AB_MERGE_C R8, R8, R93, RZ ;  /* 0x0000005d0808723e */ /* 0x000fc600048070ff */
[----:B------:R-:W3:Y:S01]  /*a6e0*/  LDL.LU R91, [R1+0x748] ;  /* 0x00074800015b7983 */ /* 0x000ee20000300800 */
[----:B------:R-:W-:-:S03]  /*a6f0*/  F2FP.SATFINITE.E4M3.F32.PACK_AB_MERGE_C R10, R10, R94, RZ ;  /* 0x0000005e0a0a723e */ /* 0x000fc600048070ff */
[----:B------:R-:W4:Y:S01]  /*a700*/  LDL.LU R92, [R1+0x744] ;  /* 0x00074400015c7983 */ /* 0x000f220000300800 */
[----:B------:R-:W-:-:S03]  /*a710*/  F2FP.SATFINITE.E4M3.F32.PACK_AB_MERGE_C R12, R12, R95, RZ ;  /* 0x0000005f0c0c723e */ /* 0x000fc600048070ff */
[----:B------:R-:W4:Y:S01]  /*a720*/  LDL.LU R93, [R1+0x740] ;  /* 0x00074000015d7983 */ /* 0x000f220000300800 */
[----:B------:R-:W-:-:S03]  /*a730*/  F2FP.SATFINITE.E4M3.F32.PACK_AB_MERGE_C R14, R14, R96, RZ ;  /* 0x000000600e0e723e */ /* 0x000fc600048070ff */
[----:B------:R-:W5:Y:S01]  /*a740*/  LDL.LU R94, [R1+0x73c] ;  /* 0x00073c00015e7983 */ /* 0x000f620000300800 */
        /* <DEDUP_REMOVED lines=81> */
[----:B------:R-:W5:Y:S04]  /*ac60*/  LDL.LU R135, [R1+0x698] ;  /* 0x0006980001877983 */ /* 0x000f680000300800 */
[----:B------:R-:W5:Y:S01]  /*ac70*/  LDL.LU R136, [R1+0x694] ;  /* 0x0006940001887983 */ /* 0x000f620000300800 */
[----:B------:R-:W-:-:S03]  /*ac80*/  F2FP.SATFINITE.E4M3.F32.PACK_AB_MERGE_C R226, R226, R138, RZ ;  /* 0x0000008ae2e2723e */ /* 0x000fc600048070ff */
[----:B------:R-:W5:Y:S04]  /*ac90*/  LDL.LU R137, [R1+0x690] ;  /* 0x0006900001897983 */ /* 0x000f680000300800 */
        /* <DEDUP_REMOVED lines=27> */
[----:B------:R-:W2:Y:S04]  /*ae50*/  LDL.LU R33, [R1+0x208] ;  /* 0x0002080001217983 */ /* 0x000ea80000300800 */
[----:B------:R-:W3:Y:S04]  /*ae60*/  LDL.LU R35, [R1+0x400] ;  /* 0x0004000001237983 */ /* 0x000ee80000300800 */
[----:B------:R-:W4:Y:S04]  /*ae70*/  LDL.LU R37, [R1+0x474] ;  /* 0x0004740001257983 */ /* 0x000f280000300800 */
[----:B------:R-:W5:Y:S04]  /*ae80*/  LDL.LU R39, [R1+0x478] ;  /* 0x0004780001277983 */ /* 0x000f680000300800 */
[----:B------:R-:W5:Y:S04]  /*ae90*/  LDL.LU R41, [R1+0x47c] ;  /* 0x00047c0001297983 */ /* 0x000f680000300800 */
[----:B------:R-:W5:Y:S04]  /*aea0*/  LDL.LU R43, [R1+0x480] ;  /* 0x00048000012b7983 */ /* 0x000f680000300800 */
[----:B------:R-:W5:Y:S04]  /*aeb0*/  LDL.LU R45, [R1+0x648] ;  /* 0x00064800012d7983 */ /* 0x000f680000300800 */
[----:B------:R-:W5:Y:S01]  /*aec0*/  LDL.LU R47, [R1+0x64c] ;  /* 0x00064c00012f7983 */ /* 0x000f620000300800 */
[----:B------:R-:W-:-:S02]  /*aed0*/  IMAD.SHL.U32 R25, R57, 0x40, RZ ;  /* 0x0000004039197824 */ /* 0x000fc400078e00ff */
[C---:B------:R-:W-:Y:S01]  /*aee0*/  IMAD.SHL.U32 R29, R57.reuse, 0x2, RZ ;  /* 0x00000002391d7824 */ /* 0x040fe200078e00ff */
[----:B------:R-:W-:Y:S01]  /*aef0*/  LOP3.LUT R27, R57, 0x1c, RZ, 0xc0, !PT ;  /* 0x0000001c391b7812 */ /* 0x000fe200078ec0ff */
[----:B------:R-:W5:Y:S01]  /*af00*/  LDL.LU R49, [R1+0x200] ;  /* 0x0002000001317983 */ /* 0x000f620000300800 */
[----:B------:R-:W-:Y:S02]  /*af10*/  LOP3.LUT R25, R25, 0x1800, RZ, 0xc0, !PT ;  /* 0x0000180019197812 */ /* 0x000fe400078ec0ff */
[----:B------:R-:W-:Y:S01]  /*af20*/  LOP3.LUT R29, R29, 0x6, RZ, 0xc0, !PT ;  /* 0x000000061d1d7812 */ /* 0x000fe200078ec0ff */
[----:B------:R-:W5:Y:S02]  /*af30*/  LDL.LU R51, [R1+0x204] ;  /* 0x0002040001337983 */ /* 0x000f640000300800 */
[C---:B------:R-:W-:Y:S02]  /*af40*/  IMAD R25, R27.reuse, 0x20, R25 ;  /* 0x000000201b197824 */ /* 0x040fe400078e0219 */
[----:B------:R-:W-:Y:S01]  /*af50*/  IMAD R27, R27, 0x4, R29 ;  /* 0x000000041b1b7824 */ /* 0x000fe200078e021d */
[----:B------:R-:W5:Y:S03]  /*af60*/  LDL.LU R53, [R1+0x650] ;  /* 0x0006500001357983 */ /* 0x000f660000300800 */
[----:B------:R-:W-:Y:S01]  /*af70*/  IMAD.IADD R25, R25, 0x1, R27 ;  /* 0x0000000119197824 */ /* 0x000fe200078e021b */
[----:B------:R-:W5:Y:S04]  /*af80*/  LDL.LU R55, [R1+0x654] ;  /* 0x0006540001377983 */ /* 0x000f680000300800 */
[----:B--2---:R-:W-:Y:S04]  /*af90*/  STS.U16 [R25+UR24+0x2400], R33 ;  /* 0x0024002119007988 */ /* 0x004fe80008000418 */
[----:B---3--:R-:W-:Y:S04]  /*afa0*/  STS.U16 [R25+UR24+0x2000], R35 ;  /* 0x0020002319007988 */ /* 0x008fe80008000418 */
[----:B----4-:R-:W-:Y:S04]  /*afb0*/  STS.U16 [R25+UR24+0x8408], R37 ;  /* 0x0084082519007988 */ /* 0x010fe80008000418 */
[----:B-----5:R-:W-:Y:S04]  /*afc0*/  STS.U16 [R25+UR24+0x8008], R39 ;  /* 0x0080082719007988 */ /* 0x020fe80008000418 */
[----:B------:R-:W-:Y:S04]  /*afd0*/  STS.U16 [R25+UR24+0x8400], R41 ;  /* 0x0084002919007988 */ /* 0x000fe80008000418 */
[----:B------:R-:W-:Y:S04]  /*afe0*/  STS.U16 [R25+UR24+0x8000], R43 ;  /* 0x0080002b19007988 */ /* 0x000fe80008000418 */
[----:B------:R-:W-:Y:S04]  /*aff0*/  STS.U16 [R25+UR24+0x408], R45 ;  /* 0x0004082d19007988 */ /* 0x000fe80008000418 */
[----:B------:R1:W-:Y:S04]  /*b000*/  STS.U16 [R25+UR24+0x8], R47 ;  /* 0x0000082f19007988 */ /* 0x0003e80008000418 */
[----:B-1----:R-:W2:Y:S04]  /*b010*/  LDL.LU R47, [R1+0x644] ;  /* 0x00064400012f7983 */ /* 0x002ea80000300800 */
[----:B------:R-:W3:Y:S04]  /*b020*/  LDL.LU R45, [R1+0x640] ;  /* 0x00064000012d7983 */ /* 0x000ee80000300800 */
[----:B------:R-:W4:Y:S04]  /*b030*/  LDL.LU R43, [R1+0x63c] ;  /* 0x00063c00012b7983 */ /* 0x000f280000300800 */
[----:B------:R-:W5:Y:S04]  /*b040*/  LDL.LU R41, [R1+0x638] ;  /* 0x0006380001297983 */ /* 0x000f680000300800 */
[----:B------:R-:W5:Y:S04]  /*b050*/  LDL.LU R39, [R1+0x470] ;  /* 0x0004700001277983 */ /* 0x000f680000300800 */
[----:B------:R-:W5:Y:S04]  /*b060*/  LDL.LU R37, [R1+0x46c] ;  /* 0x00046c0001257983 */ /* 0x000f680000300800 */
[----:B------:R-:W5:Y:S04]  /*b070*/  LDL.LU R35, [R1+0x468] ;  /* 0x0004680001237983 */ /* 0x000f680000300800 */
[----:B------:R-:W5:Y:S01]  /*b080*/  LDL.LU R33, [R1+0x464] ;  /* 0x0004640001217983 */ /* 0x000f620000300800 */
[----:B------:R-:W-:-:S02]  /*b090*/  F2FP.SATFINITE.E4M3.F32.PACK_AB_MERGE_C R30, R31, R30, RZ ;  /* 0x0000001e1f1e723e */ /* 0x000fc400048070ff */
[----:B------:R-:W-:Y:S01]  /*b0a0*/  F2FP.SATFINITE.E4M3.F32.PACK_AB_MERGE_C R88, R89, R88, RZ ;  /* 0x000000585958723e */ /* 0x000fe200048070ff */
[----:B------:R1:W-:Y:S01]  /*b0b0*/  STS.U16 [R25+UR24+0x4000], R3 ;  /* 0x0040000319007988 */ /* 0x0003e20008000418 */
[----:B------:R-:W-:Y:S02]  /*b0c0*/  F2FP.SATFINITE.E4M3.F32.PACK_AB_MERGE_C R90, R91, R90, RZ ;  /* 0x0000005a5b5a723e */ /* 0x000fe400048070ff */
[----:B------:R-:W-:Y:S02]  /*b0d0*/  F2FP.SATFINITE.E4M3.F32.PACK_AB_MERGE_C R92, R93, R92, RZ ;  /* 0x0000005c5d5c723e */ /* 0x000fe400048070ff */
[----:B------:R-:W-:Y:S01]  /*b0e0*/  F2FP.SATFINITE.E4M3.F32.PACK_AB_MERGE_C R94, R95, R94, RZ ;  /* 0x0000005e5f5e723e */ /* 0x000fe200048070ff */
[----:B------:R-:W-:Y:S01]  /*b0f0*/  STS.U16 [R25+UR24], R55 ;  /* 0x0000003719007988 */ /* 0x000fe20008000418 */
[----:B-1----:R-:W-:-:S03]  /*b100*/  LOP3.LUT R3, R25, 0x10, RZ, 0x3c, !PT ;  /* 0x0000001019037812 */ /* 0x002fc600078e3cff */
[----:B------:R-:W-:Y:S04]  /*b110*/  STS.U16 [R25+UR24+0x400], R53 ;  /* 0x0004003519007988 */ /* 0x000fe80008000418 */
        /* <DEDUP_REMOVED lines=21> */
[----:B--2---:R1:W-:Y:S04]  /*b270*/  STS.U16 [R3+UR24], R47 ;  /* 0x0000002f03007988 */ /* 0x0043e80008000418 */
[----:B---3--:R2:W-:Y:S04]  /*b280*/  STS.U16 [R3+UR24+0x400], R45 ;  /* 0x0004002d03007988 */ /* 0x0085e80008000418 */
[----:B----4-:R3:W-:Y:S04]  /*b290*/  STS.U16 [R3+UR24+0x8], R43 ;  /* 0x0000082b03007988 */ /* 0x0107e80008000418 */
[----:B-1----:R-:W4:Y:S04]  /*b2a0*/  LDL.LU R47, [R1+0x634] ;  /* 0x00063400012f7983 */ /* 0x002f280000300800 */
[----:B--2---:R-:W2:Y:S04]  /*b2b0*/  LDL.LU R45, [R1+0x630] ;  /* 0x00063000012d7983 */ /* 0x004ea80000300800 */
[----:B-----5:R1:W-:Y:S04]  /*b2c0*/  STS.U16 [R3+UR24+0x408], R41 ;  /* 0x0004082903007988 */ /* 0x0203e80008000418 */
[----:B---3--:R-:W3:Y:S04]  /*b2d0*/  LDL.LU R43, [R1+0x62c] ;  /* 0x00062c00012b7983 */ /* 0x008ee80000300800 */
[----:B------:R5:W-:Y:S04]  /*b2e0*/  STS.U16 [R3+UR24+0x8000], R39 ;  /* 0x0080002703007988 */ /* 0x000be80008000418 */
[----:B-1----:R-:W3:Y:S04]  /*b2f0*/  LDL.LU R41, [R1+0x628] ;  /* 0x0006280001297983 */ /* 0x002ee80000300800 */
[----:B------:R1:W-:Y:S04]  /*b300*/  STS.U16 [R3+UR24+0x8400], R37 ;  /* 0x0084002503007988 */ /* 0x0003e80008000418 */
[----:B-----5:R-:W5:Y:S04]  /*b310*/  LDL.LU R39, [R1+0x460] ;  /* 0x0004600001277983 */ /* 0x020f680000300800 */
[----:B------:R1:W-:Y:S04]  /*b320*/  STS.U16 [R3+UR24+0x8008], R35 ;  /* 0x0080082303007988 */ /* 0x0003e80008000418 */
[----:B-1----:R-:W5:Y:S04]  /*b330*/  LDL.LU R37, [R1+0x45c] ;  /* 0x00045c0001257983 */ /* 0x002f680000300800 */
[----:B------:R1:W-:Y:S04]  /*b340*/  STS.U16 [R3+UR24+0x8408], R33 ;  /* 0x0084082103007988 */ /* 0x0003e80008000418 */
[----:B------:R-:W5:Y:S04]  /*b350*/  LDL.LU R35, [R1+0x458] ;  /* 0x0004580001237983 */ /* 0x000f680000300800 */
[----:B-1----:R-:W5:Y:S01]  /*b360*/  LDL.LU R33, [R1+0x454] ;  /* 0x0004540001217983 */ /* 0x002f620000300800 */
[----:B------:R-:W-:-:S02]  /*b370*/  F2FP.SATFINITE.E4M3.F32.PACK_AB_MERGE_C R96, R97, R96, RZ ;  /* 0x000000606160723e */ /* 0x000fc400048070ff */
[----:B------:R-:W-:Y:S02]  /*b380*/  F2FP.SATFINITE.E4M3.F32.PACK_AB_MERGE_C R98, R99, R98, RZ ;  /* 0x000000626362723e */ /* 0x000fe400048070ff */
[----:B------:R-:W-:Y:S02]  /*b390*/  F2FP.SATFINITE.E4M3.F32.PACK_AB_MERGE_C R100, R101, R100, RZ ;  /* 0x000000646564723e */ /* 0x000fe400048070ff */
[----:B------:R-:W-:Y:S02]  /*b3a0*/  F2FP.SATFINITE.E4M3.F32.PACK_AB_MERGE_C R102, R103, R102, RZ ;  /* 0x000000666766723e */ /* 0x000fe400048070ff */
[----:B------:R-:W-:Y:S01]  /*b3b0*/  LOP3.LUT R27, R25, 0x20, RZ, 0x3c, !PT ;  /* 0x00000020191b7812 */ /* 0x000fe200078e3cff */
        /* <DEDUP_REMOVED lines=24> */
[----:B----4-:R1:W-:Y:S04]  /*b540*/  STS.U16 [R27+UR24], R47 ;  /* 0x0000002f1b007988 */ /* 0x0103e80008000418 */
[----:B--2---:R2:W-:Y:S04]  /*b550*/  STS.U16 [R27+UR24+0x400], R45 ;  /* 0x0004002d1b007988 */ /* 0x0045e80008000418 */
[----:B-1----:R-:W4:Y:S04]  /*b560*/  LDL.LU R47, [R1+0x624] ;  /* 0x00062400012f7983 */ /* 0x002f280000300800 */
[----:B---3--:R1:W-:Y:S04]  /*b570*/  STS.U16 [R27+UR24+0x8], R43 ;  /* 0x0000082b1b007988 */ /* 0x0083e80008000418 */
[----:B--2---:R-:W2:Y:S04]  /*b580*/  LDL.LU R45, [R1+0x620] ;  /* 0x00062000012d7983 */ /* 0x004ea80000300800 */
[----:B------:R3:W-:Y:S04]  /*b590*/  STS.U16 [R27+UR24+0x408], R41 ;  /* 0x000408291b007988 */ /* 0x0007e80008000418 */
[----:B-1----:R-:W2:Y:S04]  /*b5a0*/  LDL.LU R43, [R1+0x61c] ;  /* 0x00061c00012b7983 */ /* 0x002ea80000300800 */
        /* <DEDUP_REMOVED lines=8> */
[----:B------:R-:W5:Y:S01]  /*b630*/  LDL.LU R33, [R1+0x444] ;  /* 0x0004440001217983 */ /* 0x000f620000300800 */
        /* <DEDUP_REMOVED lines=32> */
[----:B------:R1:W-:Y:S04]  /*b840*/  STS.U16 [R3+UR24+0x8], R43 ;  /* 0x0000082b03007988 */ /* 0x0003e80008000418 */
[----:B--2---:R-:W2:Y:S04]  /*b850*/  LDL.LU R45, [R1+0x610] ;  /* 0x00061000012d7983 */ /* 0x004ea80000300800 */
[----:B---3--:R3:W-:Y:S04]  /*b860*/  STS.U16 [R3+UR24+0x408], R41 ;  /* 0x0004082903007988 */ /* 0x0087e80008000418 */
[----:B-1----:R-:W2:Y:S04]  /*b870*/  LDL.LU R43, [R1+0x60c] ;  /* 0x00060c00012b7983 */ /* 0x002ea80000300800 */
[----:B------:R1:W-:Y:S04]  /*b880*/  STS.U16 [R3+UR24+0x8000], R39 ;  /* 0x0080002703007988 */ /* 0x0003e80008000418 */
[----:B---3--:R-:W3:Y:S04]  /*b890*/  LDL.LU R41, [R1+0x608] ;  /* 0x0006080001297983 */ /* 0x008ee80000300800 */
[----:B-----5:R5:W-:Y:S04]  /*b8a0*/  STS.U16 [R3+UR24+0x8400], R37 ;  /* 0x0084002503007988 */ /* 0x020be80008000418 */
        /* <DEDUP_REMOVED lines=55> */
[----:B------:R-:W-:Y:S02]  /*bc20*/  F2FP.SATFINITE.E4M3.F32.PACK_AB_MERGE_C R122, R123, R122, RZ ;  /* 0x0000007a7b7a723e */ /* 0x000fe400048070ff */
[----:B------:R-:W-:Y:S02]  /*bc30*/  F2FP.SATFINITE.E4M3.F32.PACK_AB_MERGE_C R124, R125, R124, RZ ;  /* 0x0000007c7d7c723e */ /* 0x000fe400048070ff */
[----:B------:R-:W-:-:S02]  /*bc40*/  F2FP.SATFINITE.E4M3.F32.PACK_AB_MERGE_C R126, R127, R126, RZ ;  /* 0x0000007e7f7e723e */ /* 0x000fc400048070ff */
        /* <DEDUP_REMOVED lines=42> */
[----:B------:R-:W-:Y:S01]  /*bef0*/  F2FP.SATFINITE.E4M3.F32.PACK_AB_MERGE_C R66, R67, R66, RZ ;  /* 0x000000424342723e */ /* 0x000fe200048070ff */
[----:B------:R1:W-:Y:S01]  /*bf00*/  STS.U16 [R3+UR24+0xa408], R21 ;  /* 0x00a4081503007988 */ /* 0x0003e20008000418 */
[----:B------:R-:W-:Y:S02]  /*bf10*/  F2FP.SATFINITE.E4M3.F32.PACK_AB_MERGE_C R68, R69, R68, RZ ;  /* 0x000000444544723e */ /* 0x000fe400048070ff */
[----:B------:R-:W-:Y:S02]  /*bf20*/  F2FP.SATFINITE.E4M3.F32.PACK_AB_MERGE_C R70, R71, R70, RZ ;  /* 0x000000464746723e */ /* 0x000fe400048070ff */
[----:B------:R-:W-:Y:S02]  /*bf30*/  F2FP.SATFINITE.E4M3.F32.PACK_AB_MERGE_C R128, R129, R128, RZ ;  /* 0x000000808180723e */ /* 0x000fe400048070ff */
[----:B------:R-:W-:Y:S02]  /*bf40*/  F2FP.SATFINITE.E4M3.F32.PACK_AB_MERGE_C R130, R131, R130, RZ ;  /* 0x000000828382723e */ /* 0x000fe400048070ff */
[----:B------:R-:W-:-:S02]  /*bf50*/  F2FP.SATFINITE.E4M3.F32.PACK_AB_MERGE_C R132, R133, R132, RZ ;  /* 0x000000848584723e */ /* 0x000fc400048070ff */
[----:B------:R-:W-:Y:S02]  /*bf60*/  F2FP.SATFINITE.E4M3.F32.PACK_AB_MERGE_C R134, R135, R134, RZ ;  /* 0x000000868786723e */ /* 0x000fe400048070ff */
[----:B-1----:R-:W-:Y:S01]  /*bf70*/  LOP3.LUT R21, R25, 0x60, RZ, 0x3c, !PT ;  /* 0x0000006019157812 */ /* 0x002fe200078e3cff */
        /* <DEDUP_REMOVED lines=103> */
[----:B------:R-:W-:Y:S01]  /*c5f0*/  STS.U16 [R25+UR24+0xe408], R150 ;  /* 0x00e4089619007988 */ /* 0x000fe20008000418 */
[----:B------:R-:W-:-:S03]  /*c600*/  SHF.R.U32.HI R31, RZ, 0x5, R57 ;  /* 0x00000005ff1f7819 */ /* 0x000fc60000011639 */
[----:B----4-:R-:W-:Y:S04]  /*c610*/  STS.U16 [R25+UR24], R47 ;  /* 0x0000002f19007988 */ /* 0x010fe80008000418 */
[----:B--2---:R-:W-:Y:S04]  /*c620*/  STS.U16 [R25+UR24+0x400], R45 ;  /* 0x0004002d19007988 */ /* 0x004fe80008000418 */
[----:B------:R-:W-:Y:S04]  /*c630*/  STS.U16 [R25+UR24+0x8], R43 ;  /* 0x0000082b19007988 */ /* 0x000fe80008000418 */
[----:B---3--:R-:W-:Y:S04]  /*c640*/  STS.U16 [R25+UR24+0x408], R41 ;  /* 0x0004082919007988 */ /* 0x008fe80008000418 */
[----:B------:R-:W-:Y:S04]  /*c650*/  STS.U16 [R25+UR24+0x8000], R39 ;  /* 0x0080002719007988 */ /* 0x000fe80008000418 */
[----:B-----5:R-:W-:Y:S04]  /*c660*/  STS.U16 [R25+UR24+0x8400], R37 ;  /* 0x0084002519007988 */ /* 0x020fe80008000418 */
[----:B------:R-:W-:Y:S04]  /*c670*/  STS.U16 [R25+UR24+0x8008], R35 ;  /* 0x0080082319007988 */ /* 0x000fe80008000418 */
[----:B------:R-:W-:Y:S01]  /*c680*/  STS.U16 [R25+UR24+0x8408], R33 ;  /* 0x0084082119007988 */ /* 0x000fe20008000418 */
[----:B------:R1:W-:Y:S06]  /*c690*/  MEMBAR.ALL.CTA ;  /* 0x0000000000007992 */ /* 0x0003ec0000008000 */
[----:B-1----:R-:W1:Y:S01]  /*c6a0*/  FENCE.VIEW.ASYNC.S ;  /* 0x00000000000073c6 */ /* 0x002e620000000000 */
[----:B------:R-:W-:Y:S01]  /*c6b0*/  R2UR UR5, R31 ;  /* 0x000000001f0572ca */ /* 0x000fe200000e0000 */
[----:B-1----:R-:W-:Y:S01]  /*c6c0*/  BAR.SYNC.DEFER_BLOCKING 0x0 ;  /* 0x0000000000007b1d */ /* 0x002fe20000010000 */
[----:B------:R-:W-:-:S02]  /*c6d0*/  ELECT P0, URZ, PT ;  /* 0x00000000003f782f */ /* 0x000fc40003800000 */
[----:B------:R-:W-:-:S04]  /*c6e0*/  LOP3.LUT R57, R57, 0x7f, RZ, 0xc0, !PT ;  /* 0x0000007f39397812 */ /* 0x000fc800078ec0ff */
[----:B------:R-:W-:-:S05]  /*c6f0*/  ISETP.LT.U32.AND P0, PT, R57, 0x40, P0 ;  /* 0x000000403900780c */ /* 0x000fca0000701070 */
[----:B------:R-:W-:-:S04]  /*c700*/  ULOP3.LUT UR5, UR5, 0x1, URZ, 0xc0, !UPT ;  /* 0x0000000105057892 */ /* 0x000fc8000f8ec03f */
[----:B------:R-:W-:Y:S02]  /*c710*/  ULEA UR9, UR5, UR15, 0x7 ;  /* 0x0000000f05097291 */ /* 0x000fe4000f8e383f */
[----:B------:R-:W-:Y:S02]  /*c720*/  ULEA UR8, UR5, UR24, 0xf ;  /* 0x0000001805087291 */ /* 0x000fe4000f8e783f */
[----:B------:R-:W-:Y:S01]  /*c730*/  VOTEU.ANY UP0, P0 ;  /* 0x00000000003f7886 */ /* 0x000fe20000000100 */
[----:B------:R-:W-:Y:S01]  /*c740*/  VOTEU.ANY UP1, P0 ;  /* 0x00000000003f7886 */ /* 0x000fe20000020100 */
[----:B------:R-:W-:-:S03]  /*c750*/  UMOV UR10, UR11 ;  /* 0x0000000b000a7c82 */ /* 0x000fc60008000000 */
[----:B------:R-:W-:Y:S01]  /*c760*/  @UP0 UMOV UR6, UR30 ;  /* 0x0000001e00060c82 */ /* 0x000fe20008000000 */
[----:B------:R-:W-:Y:S02]  /*c770*/  @UP0 UMOV UR7, UR31 ;  /* 0x0000001f00070c82 */ /* 0x000fe40008000000 */
[----:B------:R1:W-:Y:S01]  /*c780*/  @UP1 UTMASTG.2D [UR8], [UR6] ;  /* 0x00000008060013b5 */ /* 0x0003e20008008000 */
[----:B------:R0:W-:Y:S01]  /*c790*/  UTMACMDFLUSH ;  /* 0x00000000000079b7 */ /* 0x0001e20000000000 */
[----:B------:R-:W-:-:S04]  /*c7a0*/  DEPBAR.LE SB0, 0x0 ;  /* 0x000080000000791a */ /* 0x000fc80000000000 */
[----:B------:R-:W-:Y:S06]  /*c7b0*/  BAR.SYNC.DEFER_BLOCKING 0x0 ;  /* 0x0000000000007b1d */ /* 0x000fec0000010000 */
[----:B-1----:R-:W-:Y:S05]  /*c7c0*/  EXIT ;  /* 0x000000000000794d */ /* 0x002fea0003800000 */
.L_x_49:
[----:B------:R-:W1:Y:S02]  /*c7d0*/  SYNCS.PHASECHK.TRANS64.TRYWAIT P0, [UR19+0x10000], R0 ;  /* 0x01000000ff0075a7 */ /* 0x000e640008000153 */
[----:B-1----:R-:W-:Y:S05]  /*c7e0*/  @!P0 BRA `(.L_x_49) ;  /* 0xfffffffc00f88947 */ /* 0x002fea000383ffff */
[----:B------:R-:W-:Y:S05]  /*c7f0*/  BRA `(.L_x_51) ;  /* 0xffffff8400607947 */ /* 0x000fea000383ffff */
.L_x_52:
[----:B------:R-:W-:-:S00]  /*c800*/  BRA `(.L_x_52) ;  /* 0xfffffffc00fc7947 */ /* 0x000fc0000383ffff */
[----:B------:R-:W-:-:S00]  /*c810*/  NOP ;  /* 0x0000000000007918 */ /* 0x000fc00000000000 */
        /* <DEDUP_REMOVED lines=14> */
.L_x_53:


//--------------------- .nv.shared.gluon_wgmma    --------------------------
	.section	.nv.shared.gluon_wgmma,"aw",@nobits
	.sectionflags	@""
	.align	16
	.zero		1024


//--------------------- .nv.shared.reserved.0     --------------------------
	.section	.nv.shared.reserved.0,"aw",@nobits
	.weak		__nv_reservedSMEM_offset_0_alias
	.size		__nv_reservedSMEM_offset_0_alias, 0, 0
	.other		__nv_reservedSMEM_offset_0_alias,@"STO_CUDA_RESERVED_SHARED STV_DEFAULT"
__nv_reservedSMEM_offset_0_alias:
	.zero		0


//--------------------- .nv.constant0.gluon_wgmma --------------------------
	.section	.nv.constant0.gluon_wgmma,"a",@progbits
	.sectionflags	@""
	.align	4
.nv.constant0.gluon_wgmma:
	.zero		608


//--------------------- SYMBOLS --------------------------

	.type		.nv.reservedSmem.offset0,@object
	.size		.nv.reservedSmem.offset0,0x4
